//
// Generated by NVIDIA NVVM Compiler
//
// Compiler Build ID: CL-36424714
// Cuda compilation tools, release 13.0, V13.0.88
// Based on NVVM 20.0.0
//

.version 9.0
.target sm_100
.address_size 64

	// .globl	_Z7PreparePfS_iii
.const .align 4 .f32 eu = 0f402DF854;
.const .align 4 .f32 pie = 0f40490FDB;
.global .align 4 .b8 __cudart_i2opi_f[24] = {65, 144, 67, 60, 153, 149, 98, 219, 192, 221, 52, 245, 209, 87, 39, 252, 41, 21, 68, 78, 110, 131, 249, 162};

.visible .entry _Z7PreparePfS_iii(
	.param .u64 .ptr .align 1 _Z7PreparePfS_iii_param_0,
	.param .u64 .ptr .align 1 _Z7PreparePfS_iii_param_1,
	.param .u32 _Z7PreparePfS_iii_param_2,
	.param .u32 _Z7PreparePfS_iii_param_3,
	.param .u32 _Z7PreparePfS_iii_param_4
)
{
	.reg .pred 	%p<8>;
	.reg .b32 	%r<18>;
	.reg .b32 	%f<13>;
	.reg .b64 	%rd<9>;

	ld.param.u64 	%rd3, [_Z7PreparePfS_iii_param_0];
	ld.param.u64 	%rd4, [_Z7PreparePfS_iii_param_1];
	ld.param.u32 	%r4, [_Z7PreparePfS_iii_param_2];
	ld.param.u32 	%r6, [_Z7PreparePfS_iii_param_3];
	ld.param.u32 	%r5, [_Z7PreparePfS_iii_param_4];
	mov.u32 	%r8, %ctaid.x;
	mov.u32 	%r9, %ntid.x;
	mov.u32 	%r10, %tid.x;
	mad.lo.s32 	%r1, %r8, %r9, %r10;
	mov.u32 	%r11, %ctaid.y;
	mov.u32 	%r12, %ntid.y;
	mov.u32 	%r13, %tid.y;
	mad.lo.s32 	%r14, %r11, %r12, %r13;
	setp.ge.s32 	%p1, %r1, %r4;
	setp.ge.s32 	%p2, %r14, %r6;
	or.pred  	%p3, %p1, %p2;
	@%p3 bra 	$L__BB0_9;
	cvta.to.global.u64 	%rd5, %rd3;
	mad.lo.s32 	%r15, %r4, %r14, %r1;
	shl.b32 	%r3, %r15, 2;
	cvt.rn.f32.s32 	%f8, %r1;
	add.s32 	%r16, %r4, -1;
	cvt.rn.f32.s32 	%f9, %r16;
	div.rn.f32 	%f1, %f8, %f9;
	setp.eq.s32 	%p4, %r5, 1;
	mul.wide.s32 	%rd6, %r3, 4;
	add.s64 	%rd1, %rd5, %rd6;
	mov.f32 	%f10, %f1;
	@%p4 bra 	$L__BB0_3;
	ld.global.f32 	%f10, [%rd1];
$L__BB0_3:
	setp.eq.s32 	%p5, %r5, 1;
	cvta.to.global.u64 	%rd7, %rd4;
	add.s64 	%rd2, %rd7, %rd6;
	st.global.f32 	[%rd2], %f10;
	mov.f32 	%f11, %f1;
	@%p5 bra 	$L__BB0_5;
	ld.global.f32 	%f11, [%rd1+4];
$L__BB0_5:
	setp.eq.s32 	%p6, %r5, 1;
	st.global.f32 	[%rd2+4], %f11;
	mov.f32 	%f12, %f1;
	@%p6 bra 	$L__BB0_7;
	ld.global.f32 	%f12, [%rd1+8];
$L__BB0_7:
	st.global.f32 	[%rd2+8], %f12;
	mov.b32 	%r17, 1065353216;
	st.global.u32 	[%rd2+12], %r17;
	setp.ne.s32 	%p7, %r5, 2;
	@%p7 bra 	$L__BB0_9;
	st.global.f32 	[%rd1], %f1;
	st.global.f32 	[%rd1+4], %f1;
	st.global.f32 	[%rd1+8], %f1;
$L__BB0_9:
	ret;

}
	// .globl	_Z16FilmGradeKernelAPfiif
.visible .entry _Z16FilmGradeKernelAPfiif(
	.param .u64 .ptr .align 1 _Z16FilmGradeKernelAPfiif_param_0,
	.param .u32 _Z16FilmGradeKernelAPfiif_param_1,
	.param .u32 _Z16FilmGradeKernelAPfiif_param_2,
	.param .f32 _Z16FilmGradeKernelAPfiif_param_3
)
{
	.reg .pred 	%p<4>;
	.reg .b32 	%r<15>;
	.reg .b32 	%f<4>;
	.reg .b64 	%rd<5>;

	ld.param.u64 	%rd1, [_Z16FilmGradeKernelAPfiif_param_0];
	ld.param.u32 	%r3, [_Z16FilmGradeKernelAPfiif_param_1];
	ld.param.u32 	%r4, [_Z16FilmGradeKernelAPfiif_param_2];
	ld.param.f32 	%f1, [_Z16FilmGradeKernelAPfiif_param_3];
	mov.u32 	%r6, %ctaid.x;
	mov.u32 	%r7, %ntid.x;
	mov.u32 	%r8, %tid.x;
	mad.lo.s32 	%r1, %r6, %r7, %r8;
	mov.u32 	%r9, %ctaid.y;
	mov.u32 	%r10, %ntid.y;
	mov.u32 	%r11, %tid.y;
	mad.lo.s32 	%r12, %r9, %r10, %r11;
	setp.ge.s32 	%p1, %r1, %r3;
	setp.ge.s32 	%p2, %r12, %r4;
	or.pred  	%p3, %p1, %p2;
	@%p3 bra 	$L__BB1_2;
	cvta.to.global.u64 	%rd2, %rd1;
	mad.lo.s32 	%r13, %r3, %r12, %r1;
	shl.b32 	%r14, %r13, 2;
	mul.wide.s32 	%rd3, %r14, 4;
	add.s64 	%rd4, %rd2, %rd3;
	ld.global.f32 	%f2, [%rd4];
	fma.rn.f32 	%f3, %f1, 0f3C23D70A, %f2;
	st.global.f32 	[%rd4], %f3;
$L__BB1_2:
	ret;

}
	// .globl	_Z16FilmGradeKernelBPfiiffffff
.visible .entry _Z16FilmGradeKernelBPfiiffffff(
	.param .u64 .ptr .align 1 _Z16FilmGradeKernelBPfiiffffff_param_0,
	.param .u32 _Z16FilmGradeKernelBPfiiffffff_param_1,
	.param .u32 _Z16FilmGradeKernelBPfiiffffff_param_2,
	.param .f32 _Z16FilmGradeKernelBPfiiffffff_param_3,
	.param .f32 _Z16FilmGradeKernelBPfiiffffff_param_4,
	.param .f32 _Z16FilmGradeKernelBPfiiffffff_param_5,
	.param .f32 _Z16FilmGradeKernelBPfiiffffff_param_6,
	.param .f32 _Z16FilmGradeKernelBPfiiffffff_param_7,
	.param .f32 _Z16FilmGradeKernelBPfiiffffff_param_8
)
{
	.local .align 4 .b8 	__local_depot2[28];
	.reg .b64 	%SP;
	.reg .b64 	%SPL;
	.reg .pred 	%p<57>;
	.reg .b32 	%r<86>;
	.reg .b32 	%f<301>;
	.reg .b64 	%rd<25>;
	.reg .b64 	%fd<3>;

	mov.u64 	%SPL, __local_depot2;
	ld.param.u64 	%rd10, [_Z16FilmGradeKernelBPfiiffffff_param_0];
	ld.param.u32 	%r17, [_Z16FilmGradeKernelBPfiiffffff_param_1];
	ld.param.u32 	%r18, [_Z16FilmGradeKernelBPfiiffffff_param_2];
	ld.param.f32 	%f33, [_Z16FilmGradeKernelBPfiiffffff_param_3];
	ld.param.f32 	%f34, [_Z16FilmGradeKernelBPfiiffffff_param_4];
	ld.param.f32 	%f35, [_Z16FilmGradeKernelBPfiiffffff_param_5];
	ld.param.f32 	%f36, [_Z16FilmGradeKernelBPfiiffffff_param_6];
	ld.param.f32 	%f37, [_Z16FilmGradeKernelBPfiiffffff_param_7];
	ld.param.f32 	%f38, [_Z16FilmGradeKernelBPfiiffffff_param_8];
	add.u64 	%rd1, %SPL, 0;
	mov.u32 	%r20, %ctaid.x;
	mov.u32 	%r21, %ntid.x;
	mov.u32 	%r22, %tid.x;
	mad.lo.s32 	%r1, %r20, %r21, %r22;
	mov.u32 	%r23, %ctaid.y;
	mov.u32 	%r24, %ntid.y;
	mov.u32 	%r25, %tid.y;
	mad.lo.s32 	%r26, %r23, %r24, %r25;
	setp.ge.s32 	%p1, %r1, %r17;
	setp.ge.s32 	%p2, %r26, %r18;
	or.pred  	%p3, %p1, %p2;
	@%p3 bra 	$L__BB2_26;
	cvta.to.global.u64 	%rd12, %rd10;
	mad.lo.s32 	%r27, %r17, %r26, %r1;
	shl.b32 	%r28, %r27, 2;
	mul.wide.s32 	%rd13, %r28, 4;
	add.s64 	%rd2, %rd12, %rd13;
	ld.global.f32 	%f1, [%rd2];
	mul.f32 	%f39, %f36, 0f3F000000;
	mov.f32 	%f40, 0f3F800000;
	sub.f32 	%f2, %f40, %f37;
	mul.f32 	%f41, %f2, 0f3E800000;
	sub.f32 	%f3, %f39, %f41;
	mul.f32 	%f42, %f2, 0f3F000000;
	sub.f32 	%f43, %f40, %f42;
	fma.rn.f32 	%f4, %f36, 0f3E800000, %f43;
	sub.f32 	%f44, %f1, %f3;
	sub.f32 	%f5, %f4, %f3;
	div.rn.f32 	%f6, %f44, %f5;
	setp.geu.f32 	%p4, %f38, 0f3F000000;
	@%p4 bra 	$L__BB2_3;
	mov.f32 	%f46, 0f3F000000;
	sub.f32 	%f47, %f46, %f38;
	mul.f32 	%f48, %f47, 0f3F000000;
	sub.f32 	%f293, %f46, %f48;
	bra.uni 	$L__BB2_4;
$L__BB2_3:
	add.f32 	%f45, %f38, 0fBF000000;
	fma.rn.f32 	%f293, %f45, 0f3F000000, 0f3F000000;
$L__BB2_4:
	setp.leu.f32 	%p5, %f6, %f293;
	@%p5 bra 	$L__BB2_6;
	sub.f32 	%f50, %f6, %f293;
	add.f32 	%f51, %f293, %f293;
	mov.f32 	%f52, 0f40000000;
	sub.f32 	%f53, %f52, %f51;
	div.rn.f32 	%f54, %f50, %f53;
	add.f32 	%f294, %f54, 0f3F000000;
	bra.uni 	$L__BB2_7;
$L__BB2_6:
	add.f32 	%f49, %f293, %f293;
	div.rn.f32 	%f294, %f6, %f49;
$L__BB2_7:
	ld.const.f32 	%f55, [pie];
	add.f32 	%f56, %f55, %f55;
	add.f32 	%f57, %f294, 0fBE800000;
	mul.f32 	%f13, %f57, %f56;
	mul.f32 	%f58, %f13, 0f3F22F983;
	cvt.rni.s32.f32 	%r85, %f58;
	cvt.rn.f32.s32 	%f59, %r85;
	fma.rn.f32 	%f60, %f59, 0fBFC90FDA, %f13;
	fma.rn.f32 	%f61, %f59, 0fB3A22168, %f60;
	fma.rn.f32 	%f295, %f59, 0fA7C234C5, %f61;
	abs.f32 	%f15, %f13;
	setp.ltu.f32 	%p6, %f15, 0f47CE4780;
	@%p6 bra 	$L__BB2_15;
	setp.neu.f32 	%p7, %f15, 0f7F800000;
	@%p7 bra 	$L__BB2_10;
	mov.f32 	%f64, 0f00000000;
	mul.rn.f32 	%f295, %f13, %f64;
	mov.b32 	%r85, 0;
	bra.uni 	$L__BB2_15;
$L__BB2_10:
	mov.b32 	%r4, %f13;
	shl.b32 	%r30, %r4, 8;
	or.b32  	%r5, %r30, -2147483648;
	mov.b64 	%rd24, 0;
	mov.b32 	%r82, 0;
	mov.u64 	%rd22, __cudart_i2opi_f;
	mov.u64 	%rd23, %rd1;
$L__BB2_11:
	.pragma "nounroll";
	ld.global.nc.u32 	%r31, [%rd22];
	mad.wide.u32 	%rd16, %r31, %r5, %rd24;
	shr.u64 	%rd24, %rd16, 32;
	st.local.u32 	[%rd23], %rd16;
	add.s32 	%r82, %r82, 1;
	add.s64 	%rd23, %rd23, 4;
	add.s64 	%rd22, %rd22, 4;
	setp.ne.s32 	%p8, %r82, 6;
	@%p8 bra 	$L__BB2_11;
	shr.u32 	%r32, %r4, 23;
	st.local.u32 	[%rd1+24], %rd24;
	and.b32  	%r8, %r32, 31;
	and.b32  	%r33, %r32, 224;
	add.s32 	%r34, %r33, -128;
	shr.u32 	%r35, %r34, 5;
	mul.wide.u32 	%rd17, %r35, 4;
	sub.s64 	%rd9, %rd1, %rd17;
	ld.local.u32 	%r83, [%rd9+24];
	ld.local.u32 	%r84, [%rd9+20];
	setp.eq.s32 	%p9, %r8, 0;
	@%p9 bra 	$L__BB2_14;
	shf.l.wrap.b32 	%r83, %r84, %r83, %r8;
	ld.local.u32 	%r36, [%rd9+16];
	shf.l.wrap.b32 	%r84, %r36, %r84, %r8;
$L__BB2_14:
	shr.u32 	%r37, %r83, 30;
	shf.l.wrap.b32 	%r38, %r84, %r83, 2;
	shl.b32 	%r39, %r84, 2;
	shr.u32 	%r40, %r38, 31;
	add.s32 	%r41, %r40, %r37;
	neg.s32 	%r42, %r41;
	setp.lt.s32 	%p10, %r4, 0;
	selp.b32 	%r85, %r42, %r41, %p10;
	xor.b32  	%r43, %r38, %r4;
	shr.s32 	%r44, %r38, 31;
	xor.b32  	%r45, %r44, %r38;
	xor.b32  	%r46, %r44, %r39;
	cvt.u64.u32 	%rd18, %r45;
	shl.b64 	%rd19, %rd18, 32;
	cvt.u64.u32 	%rd20, %r46;
	or.b64  	%rd21, %rd19, %rd20;
	cvt.rn.f64.s64 	%fd1, %rd21;
	mul.f64 	%fd2, %fd1, 0d3BF921FB54442D19;
	cvt.rn.f32.f64 	%f62, %fd2;
	neg.f32 	%f63, %f62;
	setp.lt.s32 	%p11, %r43, 0;
	selp.f32 	%f295, %f63, %f62, %p11;
$L__BB2_15:
	mul.rn.f32 	%f65, %f295, %f295;
	and.b32  	%r48, %r85, 1;
	setp.eq.b32 	%p12, %r48, 1;
	selp.f32 	%f66, 0f3F800000, %f295, %p12;
	fma.rn.f32 	%f67, %f65, %f66, 0f00000000;
	fma.rn.f32 	%f68, %f65, 0f37CBAC00, 0fBAB607ED;
	selp.f32 	%f69, %f68, 0fB94D4153, %p12;
	selp.f32 	%f70, 0f3D2AAABB, 0f3C0885E4, %p12;
	fma.rn.f32 	%f71, %f69, %f65, %f70;
	selp.f32 	%f72, 0fBEFFFFFF, 0fBE2AAAA8, %p12;
	fma.rn.f32 	%f73, %f71, %f65, %f72;
	fma.rn.f32 	%f74, %f73, %f67, %f66;
	and.b32  	%r49, %r85, 2;
	setp.eq.s32 	%p13, %r49, 0;
	mov.f32 	%f75, 0f00000000;
	sub.f32 	%f76, %f75, %f74;
	selp.f32 	%f77, %f74, %f76, %p13;
	add.f32 	%f78, %f77, 0f3F800000;
	div.rn.f32 	%f79, %f78, 0f41A00000;
	mul.f32 	%f80, %f34, %f79;
	fma.rn.f32 	%f81, %f80, 0f40800000, %f6;
	setp.ge.f32 	%p14, %f1, %f3;
	setp.le.f32 	%p15, %f1, %f4;
	fma.rn.f32 	%f82, %f5, %f81, %f3;
	selp.f32 	%f83, %f82, %f1, %p15;
	selp.f32 	%f19, %f83, %f1, %p14;
	setp.leu.f32 	%p16, %f19, 0f00000000;
	mov.f32 	%f296, %f19;
	@%p16 bra 	$L__BB2_17;
	div.rn.f32 	%f84, %f19, %f36;
	add.f32 	%f85, %f84, %f84;
	ld.const.f32 	%f86, [eu];
	mul.f32 	%f87, %f33, %f86;
	fma.rn.f32 	%f88, %f33, %f86, %f87;
	fma.rn.f32 	%f89, %f84, %f88, 0f3F800000;
	setp.lt.f32 	%p17, %f89, 0f00800000;
	mul.f32 	%f90, %f89, 0f4B000000;
	selp.f32 	%f91, %f90, %f89, %p17;
	selp.f32 	%f92, 0fC1B80000, 0f00000000, %p17;
	mov.b32 	%r50, %f91;
	add.s32 	%r51, %r50, -1059760811;
	and.b32  	%r52, %r51, -8388608;
	sub.s32 	%r53, %r50, %r52;
	mov.b32 	%f93, %r53;
	cvt.rn.f32.s32 	%f94, %r52;
	fma.rn.f32 	%f95, %f94, 0f34000000, %f92;
	add.f32 	%f96, %f93, 0fBF800000;
	fma.rn.f32 	%f97, %f96, 0fBE055027, 0f3E1039F6;
	fma.rn.f32 	%f98, %f97, %f96, 0fBDF8CDCC;
	fma.rn.f32 	%f99, %f98, %f96, 0f3E0F2955;
	fma.rn.f32 	%f100, %f99, %f96, 0fBE2AD8B9;
	fma.rn.f32 	%f101, %f100, %f96, 0f3E4CED0B;
	fma.rn.f32 	%f102, %f101, %f96, 0fBE7FFF22;
	fma.rn.f32 	%f103, %f102, %f96, 0f3EAAAA78;
	fma.rn.f32 	%f104, %f103, %f96, 0fBF000000;
	mul.f32 	%f105, %f96, %f104;
	fma.rn.f32 	%f106, %f105, %f96, %f96;
	fma.rn.f32 	%f107, %f95, 0f3F317218, %f106;
	setp.gt.u32 	%p18, %r50, 2139095039;
	fma.rn.f32 	%f108, %f91, 0f7F800000, 0f7F800000;
	selp.f32 	%f109, %f108, %f107, %p18;
	setp.eq.f32 	%p19, %f91, 0f00000000;
	selp.f32 	%f110, 0fFF800000, %f109, %p19;
	add.f32 	%f111, %f88, 0f3F800000;
	setp.lt.f32 	%p20, %f111, 0f00800000;
	mul.f32 	%f112, %f111, 0f4B000000;
	selp.f32 	%f113, %f112, %f111, %p20;
	selp.f32 	%f114, 0fC1B80000, 0f00000000, %p20;
	mov.b32 	%r54, %f113;
	add.s32 	%r55, %r54, -1059760811;
	and.b32  	%r56, %r55, -8388608;
	sub.s32 	%r57, %r54, %r56;
	mov.b32 	%f115, %r57;
	cvt.rn.f32.s32 	%f116, %r56;
	fma.rn.f32 	%f117, %f116, 0f34000000, %f114;
	add.f32 	%f118, %f115, 0fBF800000;
	fma.rn.f32 	%f119, %f118, 0fBE055027, 0f3E1039F6;
	fma.rn.f32 	%f120, %f119, %f118, 0fBDF8CDCC;
	fma.rn.f32 	%f121, %f120, %f118, 0f3E0F2955;
	fma.rn.f32 	%f122, %f121, %f118, 0fBE2AD8B9;
	fma.rn.f32 	%f123, %f122, %f118, 0f3E4CED0B;
	fma.rn.f32 	%f124, %f123, %f118, 0fBE7FFF22;
	fma.rn.f32 	%f125, %f124, %f118, 0f3EAAAA78;
	fma.rn.f32 	%f126, %f125, %f118, 0fBF000000;
	mul.f32 	%f127, %f118, %f126;
	fma.rn.f32 	%f128, %f127, %f118, %f118;
	fma.rn.f32 	%f129, %f117, 0f3F317218, %f128;
	setp.gt.u32 	%p21, %r54, 2139095039;
	fma.rn.f32 	%f130, %f113, 0f7F800000, 0f7F800000;
	selp.f32 	%f131, %f130, %f129, %p21;
	setp.eq.f32 	%p22, %f113, 0f00000000;
	selp.f32 	%f132, 0fFF800000, %f131, %p22;
	div.rn.f32 	%f133, %f110, %f132;
	sub.f32 	%f296, %f85, %f133;
$L__BB2_17:
	setp.lt.f32 	%p23, %f19, %f36;
	setp.gt.f32 	%p24, %f33, 0f00000000;
	mov.f32 	%f134, 0f3F800000;
	sub.f32 	%f135, %f134, %f296;
	fma.rn.f32 	%f136, %f33, %f135, %f296;
	mul.f32 	%f137, %f36, %f136;
	selp.f32 	%f138, %f137, %f19, %p23;
	selp.f32 	%f299, %f138, %f19, %p24;
	div.rn.f32 	%f139, %f299, %f36;
	add.f32 	%f140, %f33, %f33;
	sub.f32 	%f141, %f134, %f139;
	fma.rn.f32 	%f297, %f140, %f141, %f139;
	setp.geu.f32 	%p25, %f299, %f36;
	setp.geu.f32 	%p26, %f33, 0f00000000;
	or.pred  	%p27, %p26, %p25;
	@%p27 bra 	$L__BB2_21;
	setp.ltu.f32 	%p28, %f297, 0f00000000;
	@%p28 bra 	$L__BB2_20;
	ld.const.f32 	%f142, [eu];
	mul.f32 	%f143, %f33, %f142;
	mul.f32 	%f144, %f143, 0fC0000000;
	fma.rn.f32 	%f145, %f297, %f144, 0f3F800000;
	setp.lt.f32 	%p29, %f145, 0f00800000;
	mul.f32 	%f146, %f145, 0f4B000000;
	selp.f32 	%f147, %f146, %f145, %p29;
	selp.f32 	%f148, 0fC1B80000, 0f00000000, %p29;
	mov.b32 	%r58, %f147;
	add.s32 	%r59, %r58, -1059760811;
	and.b32  	%r60, %r59, -8388608;
	sub.s32 	%r61, %r58, %r60;
	mov.b32 	%f149, %r61;
	cvt.rn.f32.s32 	%f150, %r60;
	fma.rn.f32 	%f151, %f150, 0f34000000, %f148;
	add.f32 	%f152, %f149, 0fBF800000;
	fma.rn.f32 	%f153, %f152, 0fBE055027, 0f3E1039F6;
	fma.rn.f32 	%f154, %f153, %f152, 0fBDF8CDCC;
	fma.rn.f32 	%f155, %f154, %f152, 0f3E0F2955;
	fma.rn.f32 	%f156, %f155, %f152, 0fBE2AD8B9;
	fma.rn.f32 	%f157, %f156, %f152, 0f3E4CED0B;
	fma.rn.f32 	%f158, %f157, %f152, 0fBE7FFF22;
	fma.rn.f32 	%f159, %f158, %f152, 0f3EAAAA78;
	fma.rn.f32 	%f160, %f159, %f152, 0fBF000000;
	mul.f32 	%f161, %f152, %f160;
	fma.rn.f32 	%f162, %f161, %f152, %f152;
	fma.rn.f32 	%f163, %f151, 0f3F317218, %f162;
	setp.gt.u32 	%p30, %r58, 2139095039;
	fma.rn.f32 	%f164, %f147, 0f7F800000, 0f7F800000;
	selp.f32 	%f165, %f164, %f163, %p30;
	setp.eq.f32 	%p31, %f147, 0f00000000;
	selp.f32 	%f166, 0fFF800000, %f165, %p31;
	add.f32 	%f167, %f144, 0f3F800000;
	setp.lt.f32 	%p32, %f167, 0f00800000;
	mul.f32 	%f168, %f167, 0f4B000000;
	selp.f32 	%f169, %f168, %f167, %p32;
	selp.f32 	%f170, 0fC1B80000, 0f00000000, %p32;
	mov.b32 	%r62, %f169;
	add.s32 	%r63, %r62, -1059760811;
	and.b32  	%r64, %r63, -8388608;
	sub.s32 	%r65, %r62, %r64;
	mov.b32 	%f171, %r65;
	cvt.rn.f32.s32 	%f172, %r64;
	fma.rn.f32 	%f173, %f172, 0f34000000, %f170;
	add.f32 	%f174, %f171, 0fBF800000;
	fma.rn.f32 	%f175, %f174, 0fBE055027, 0f3E1039F6;
	fma.rn.f32 	%f176, %f175, %f174, 0fBDF8CDCC;
	fma.rn.f32 	%f177, %f176, %f174, 0f3E0F2955;
	fma.rn.f32 	%f178, %f177, %f174, 0fBE2AD8B9;
	fma.rn.f32 	%f179, %f178, %f174, 0f3E4CED0B;
	fma.rn.f32 	%f180, %f179, %f174, 0fBE7FFF22;
	fma.rn.f32 	%f181, %f180, %f174, 0f3EAAAA78;
	fma.rn.f32 	%f182, %f181, %f174, 0fBF000000;
	mul.f32 	%f183, %f174, %f182;
	fma.rn.f32 	%f184, %f183, %f174, %f174;
	fma.rn.f32 	%f185, %f173, 0f3F317218, %f184;
	setp.gt.u32 	%p33, %r62, 2139095039;
	fma.rn.f32 	%f186, %f169, 0f7F800000, 0f7F800000;
	selp.f32 	%f187, %f186, %f185, %p33;
	setp.eq.f32 	%p34, %f169, 0f00000000;
	selp.f32 	%f188, 0fFF800000, %f187, %p34;
	div.rn.f32 	%f297, %f166, %f188;
$L__BB2_20:
	mul.f32 	%f299, %f36, %f297;
$L__BB2_21:
	fma.rn.f32 	%f28, %f35, 0f40000000, 0f3F800000;
	setp.leu.f32 	%p35, %f299, %f37;
	setp.geu.f32 	%p36, %f37, 0f3F800000;
	setp.leu.f32 	%p37, %f35, 0f00000000;
	or.pred  	%p38, %p37, %p35;
	or.pred  	%p39, %p36, %p38;
	@%p39 bra 	$L__BB2_23;
	sub.f32 	%f189, %f299, %f37;
	div.rn.f32 	%f190, %f189, %f2;
	mul.f32 	%f191, %f28, %f190;
	add.f32 	%f192, %f191, %f191;
	ld.const.f32 	%f193, [eu];
	mul.f32 	%f194, %f191, %f193;
	fma.rn.f32 	%f195, %f35, %f194, 0f3F800000;
	setp.lt.f32 	%p40, %f195, 0f00800000;
	mul.f32 	%f196, %f195, 0f4B000000;
	selp.f32 	%f197, %f196, %f195, %p40;
	selp.f32 	%f198, 0fC1B80000, 0f00000000, %p40;
	mov.b32 	%r66, %f197;
	add.s32 	%r67, %r66, -1059760811;
	and.b32  	%r68, %r67, -8388608;
	sub.s32 	%r69, %r66, %r68;
	mov.b32 	%f199, %r69;
	cvt.rn.f32.s32 	%f200, %r68;
	fma.rn.f32 	%f201, %f200, 0f34000000, %f198;
	add.f32 	%f202, %f199, 0fBF800000;
	fma.rn.f32 	%f203, %f202, 0fBE055027, 0f3E1039F6;
	fma.rn.f32 	%f204, %f203, %f202, 0fBDF8CDCC;
	fma.rn.f32 	%f205, %f204, %f202, 0f3E0F2955;
	fma.rn.f32 	%f206, %f205, %f202, 0fBE2AD8B9;
	fma.rn.f32 	%f207, %f206, %f202, 0f3E4CED0B;
	fma.rn.f32 	%f208, %f207, %f202, 0fBE7FFF22;
	fma.rn.f32 	%f209, %f208, %f202, 0f3EAAAA78;
	fma.rn.f32 	%f210, %f209, %f202, 0fBF000000;
	mul.f32 	%f211, %f202, %f210;
	fma.rn.f32 	%f212, %f211, %f202, %f202;
	fma.rn.f32 	%f213, %f201, 0f3F317218, %f212;
	setp.gt.u32 	%p41, %r66, 2139095039;
	fma.rn.f32 	%f214, %f197, 0f7F800000, 0f7F800000;
	selp.f32 	%f215, %f214, %f213, %p41;
	setp.eq.f32 	%p42, %f197, 0f00000000;
	selp.f32 	%f216, 0fFF800000, %f215, %p42;
	fma.rn.f32 	%f217, %f35, %f193, 0f3F800000;
	setp.lt.f32 	%p43, %f217, 0f00800000;
	mul.f32 	%f218, %f217, 0f4B000000;
	selp.f32 	%f219, %f218, %f217, %p43;
	selp.f32 	%f220, 0fC1B80000, 0f00000000, %p43;
	mov.b32 	%r70, %f219;
	add.s32 	%r71, %r70, -1059760811;
	and.b32  	%r72, %r71, -8388608;
	sub.s32 	%r73, %r70, %r72;
	mov.b32 	%f221, %r73;
	cvt.rn.f32.s32 	%f222, %r72;
	fma.rn.f32 	%f223, %f222, 0f34000000, %f220;
	add.f32 	%f224, %f221, 0fBF800000;
	fma.rn.f32 	%f225, %f224, 0fBE055027, 0f3E1039F6;
	fma.rn.f32 	%f226, %f225, %f224, 0fBDF8CDCC;
	fma.rn.f32 	%f227, %f226, %f224, 0f3E0F2955;
	fma.rn.f32 	%f228, %f227, %f224, 0fBE2AD8B9;
	fma.rn.f32 	%f229, %f228, %f224, 0f3E4CED0B;
	fma.rn.f32 	%f230, %f229, %f224, 0fBE7FFF22;
	fma.rn.f32 	%f231, %f230, %f224, 0f3EAAAA78;
	fma.rn.f32 	%f232, %f231, %f224, 0fBF000000;
	mul.f32 	%f233, %f224, %f232;
	fma.rn.f32 	%f234, %f233, %f224, %f224;
	fma.rn.f32 	%f235, %f223, 0f3F317218, %f234;
	setp.gt.u32 	%p44, %r70, 2139095039;
	fma.rn.f32 	%f236, %f219, 0f7F800000, 0f7F800000;
	selp.f32 	%f237, %f236, %f235, %p44;
	setp.eq.f32 	%p45, %f219, 0f00000000;
	selp.f32 	%f238, 0fFF800000, %f237, %p45;
	div.rn.f32 	%f239, %f216, %f238;
	sub.f32 	%f240, %f192, %f239;
	fma.rn.f32 	%f299, %f2, %f240, %f37;
$L__BB2_23:
	setp.geu.f32 	%p46, %f37, 0f3F800000;
	setp.leu.f32 	%p47, %f299, %f37;
	setp.geu.f32 	%p48, %f35, 0f00000000;
	or.pred  	%p49, %p48, %p46;
	or.pred  	%p50, %p49, %p47;
	@%p50 bra 	$L__BB2_25;
	ld.const.f32 	%f241, [eu];
	mul.f32 	%f242, %f35, %f241;
	mul.f32 	%f243, %f242, 0fC0000000;
	sub.f32 	%f244, %f299, %f37;
	div.rn.f32 	%f245, %f244, %f2;
	fma.rn.f32 	%f246, %f245, %f243, 0f3F800000;
	setp.lt.f32 	%p51, %f246, 0f00800000;
	mul.f32 	%f247, %f246, 0f4B000000;
	selp.f32 	%f248, %f247, %f246, %p51;
	selp.f32 	%f249, 0fC1B80000, 0f00000000, %p51;
	mov.b32 	%r74, %f248;
	add.s32 	%r75, %r74, -1059760811;
	and.b32  	%r76, %r75, -8388608;
	sub.s32 	%r77, %r74, %r76;
	mov.b32 	%f250, %r77;
	cvt.rn.f32.s32 	%f251, %r76;
	fma.rn.f32 	%f252, %f251, 0f34000000, %f249;
	add.f32 	%f253, %f250, 0fBF800000;
	fma.rn.f32 	%f254, %f253, 0fBE055027, 0f3E1039F6;
	fma.rn.f32 	%f255, %f254, %f253, 0fBDF8CDCC;
	fma.rn.f32 	%f256, %f255, %f253, 0f3E0F2955;
	fma.rn.f32 	%f257, %f256, %f253, 0fBE2AD8B9;
	fma.rn.f32 	%f258, %f257, %f253, 0f3E4CED0B;
	fma.rn.f32 	%f259, %f258, %f253, 0fBE7FFF22;
	fma.rn.f32 	%f260, %f259, %f253, 0f3EAAAA78;
	fma.rn.f32 	%f261, %f260, %f253, 0fBF000000;
	mul.f32 	%f262, %f253, %f261;
	fma.rn.f32 	%f263, %f262, %f253, %f253;
	fma.rn.f32 	%f264, %f252, 0f3F317218, %f263;
	setp.gt.u32 	%p52, %r74, 2139095039;
	fma.rn.f32 	%f265, %f248, 0f7F800000, 0f7F800000;
	selp.f32 	%f266, %f265, %f264, %p52;
	setp.eq.f32 	%p53, %f248, 0f00000000;
	selp.f32 	%f267, 0fFF800000, %f266, %p53;
	add.f32 	%f268, %f243, 0f3F800000;
	setp.lt.f32 	%p54, %f268, 0f00800000;
	mul.f32 	%f269, %f268, 0f4B000000;
	selp.f32 	%f270, %f269, %f268, %p54;
	selp.f32 	%f271, 0fC1B80000, 0f00000000, %p54;
	mov.b32 	%r78, %f270;
	add.s32 	%r79, %r78, -1059760811;
	and.b32  	%r80, %r79, -8388608;
	sub.s32 	%r81, %r78, %r80;
	mov.b32 	%f272, %r81;
	cvt.rn.f32.s32 	%f273, %r80;
	fma.rn.f32 	%f274, %f273, 0f34000000, %f271;
	add.f32 	%f275, %f272, 0fBF800000;
	fma.rn.f32 	%f276, %f275, 0fBE055027, 0f3E1039F6;
	fma.rn.f32 	%f277, %f276, %f275, 0fBDF8CDCC;
	fma.rn.f32 	%f278, %f277, %f275, 0f3E0F2955;
	fma.rn.f32 	%f279, %f278, %f275, 0fBE2AD8B9;
	fma.rn.f32 	%f280, %f279, %f275, 0f3E4CED0B;
	fma.rn.f32 	%f281, %f280, %f275, 0fBE7FFF22;
	fma.rn.f32 	%f282, %f281, %f275, 0f3EAAAA78;
	fma.rn.f32 	%f283, %f282, %f275, 0fBF000000;
	mul.f32 	%f284, %f275, %f283;
	fma.rn.f32 	%f285, %f284, %f275, %f275;
	fma.rn.f32 	%f286, %f274, 0f3F317218, %f285;
	setp.gt.u32 	%p55, %r78, 2139095039;
	fma.rn.f32 	%f287, %f270, 0f7F800000, 0f7F800000;
	selp.f32 	%f288, %f287, %f286, %p55;
	setp.eq.f32 	%p56, %f270, 0f00000000;
	selp.f32 	%f289, 0fFF800000, %f288, %p56;
	div.rn.f32 	%f290, %f267, %f289;
	add.f32 	%f291, %f35, 0f3F800000;
	mul.f32 	%f292, %f291, %f290;
	fma.rn.f32 	%f299, %f2, %f292, %f37;
$L__BB2_25:
	st.global.f32 	[%rd2], %f299;
$L__BB2_26:
	ret;

}
	// .globl	_Z16FilmGradeKernelCPfiifffffff
.visible .entry _Z16FilmGradeKernelCPfiifffffff(
	.param .u64 .ptr .align 1 _Z16FilmGradeKernelCPfiifffffff_param_0,
	.param .u32 _Z16FilmGradeKernelCPfiifffffff_param_1,
	.param .u32 _Z16FilmGradeKernelCPfiifffffff_param_2,
	.param .f32 _Z16FilmGradeKernelCPfiifffffff_param_3,
	.param .f32 _Z16FilmGradeKernelCPfiifffffff_param_4,
	.param .f32 _Z16FilmGradeKernelCPfiifffffff_param_5,
	.param .f32 _Z16FilmGradeKernelCPfiifffffff_param_6,
	.param .f32 _Z16FilmGradeKernelCPfiifffffff_param_7,
	.param .f32 _Z16FilmGradeKernelCPfiifffffff_param_8,
	.param .f32 _Z16FilmGradeKernelCPfiifffffff_param_9
)
{
	.reg .pred 	%p<4>;
	.reg .b32 	%r<15>;
	.reg .b32 	%f<29>;
	.reg .b64 	%rd<5>;

	ld.param.u64 	%rd1, [_Z16FilmGradeKernelCPfiifffffff_param_0];
	ld.param.u32 	%r3, [_Z16FilmGradeKernelCPfiifffffff_param_1];
	ld.param.u32 	%r4, [_Z16FilmGradeKernelCPfiifffffff_param_2];
	ld.param.f32 	%f1, [_Z16FilmGradeKernelCPfiifffffff_param_3];
	ld.param.f32 	%f2, [_Z16FilmGradeKernelCPfiifffffff_param_4];
	ld.param.f32 	%f3, [_Z16FilmGradeKernelCPfiifffffff_param_5];
	ld.param.f32 	%f4, [_Z16FilmGradeKernelCPfiifffffff_param_6];
	ld.param.f32 	%f5, [_Z16FilmGradeKernelCPfiifffffff_param_7];
	ld.param.f32 	%f6, [_Z16FilmGradeKernelCPfiifffffff_param_8];
	ld.param.f32 	%f7, [_Z16FilmGradeKernelCPfiifffffff_param_9];
	mov.u32 	%r6, %ctaid.x;
	mov.u32 	%r7, %ntid.x;
	mov.u32 	%r8, %tid.x;
	mad.lo.s32 	%r1, %r6, %r7, %r8;
	mov.u32 	%r9, %ctaid.y;
	mov.u32 	%r10, %ntid.y;
	mov.u32 	%r11, %tid.y;
	mad.lo.s32 	%r12, %r9, %r10, %r11;
	setp.ge.s32 	%p1, %r1, %r3;
	setp.ge.s32 	%p2, %r12, %r4;
	or.pred  	%p3, %p1, %p2;
	@%p3 bra 	$L__BB3_2;
	cvta.to.global.u64 	%rd2, %rd1;
	mad.lo.s32 	%r13, %r3, %r12, %r1;
	shl.b32 	%r14, %r13, 2;
	mul.wide.s32 	%rd3, %r14, 4;
	add.s64 	%rd4, %rd2, %rd3;
	ld.global.f32 	%f8, [%rd4];
	sub.f32 	%f9, %f8, %f7;
	fma.rn.f32 	%f10, %f1, %f9, %f7;
	ld.global.f32 	%f11, [%rd4+4];
	sub.f32 	%f12, %f11, %f7;
	fma.rn.f32 	%f13, %f2, %f12, %f7;
	ld.global.f32 	%f14, [%rd4+8];
	sub.f32 	%f15, %f14, %f7;
	fma.rn.f32 	%f16, %f3, %f15, %f7;
	mul.f32 	%f17, %f13, 0f3F371759;
	fma.rn.f32 	%f18, %f10, 0f3E59B3D0, %f17;
	fma.rn.f32 	%f19, %f16, 0f3D93DD98, %f18;
	mul.f32 	%f20, %f5, 0f3F371759;
	fma.rn.f32 	%f21, %f4, 0f3E59B3D0, %f20;
	fma.rn.f32 	%f22, %f6, 0f3D93DD98, %f21;
	mov.f32 	%f23, 0f3F800000;
	sub.f32 	%f24, %f23, %f22;
	mul.f32 	%f25, %f24, %f19;
	fma.rn.f32 	%f26, %f4, %f10, %f25;
	fma.rn.f32 	%f27, %f5, %f13, %f25;
	fma.rn.f32 	%f28, %f6, %f16, %f25;
	st.global.f32 	[%rd4], %f26;
	st.global.f32 	[%rd4+4], %f27;
	st.global.f32 	[%rd4+8], %f28;
$L__BB3_2:
	ret;

}
	// .globl	_Z16FilmGradeKernelDPfS_iifi
.visible .entry _Z16FilmGradeKernelDPfS_iifi(
	.param .u64 .ptr .align 1 _Z16FilmGradeKernelDPfS_iifi_param_0,
	.param .u64 .ptr .align 1 _Z16FilmGradeKernelDPfS_iifi_param_1,
	.param .u32 _Z16FilmGradeKernelDPfS_iifi_param_2,
	.param .u32 _Z16FilmGradeKernelDPfS_iifi_param_3,
	.param .f32 _Z16FilmGradeKernelDPfS_iifi_param_4,
	.param .u32 _Z16FilmGradeKernelDPfS_iifi_param_5
)
{
	.reg .pred 	%p<42>;
	.reg .b32 	%r<44>;
	.reg .b32 	%f<105>;
	.reg .b64 	%rd<11>;

	ld.param.u64 	%rd4, [_Z16FilmGradeKernelDPfS_iifi_param_0];
	ld.param.u64 	%rd5, [_Z16FilmGradeKernelDPfS_iifi_param_1];
	ld.param.u32 	%r20, [_Z16FilmGradeKernelDPfS_iifi_param_2];
	ld.param.u32 	%r22, [_Z16FilmGradeKernelDPfS_iifi_param_3];
	ld.param.f32 	%f42, [_Z16FilmGradeKernelDPfS_iifi_param_4];
	ld.param.u32 	%r21, [_Z16FilmGradeKernelDPfS_iifi_param_5];
	cvta.to.global.u64 	%rd1, %rd5;
	mov.u32 	%r24, %ctaid.x;
	mov.u32 	%r25, %ntid.x;
	mov.u32 	%r26, %tid.x;
	mad.lo.s32 	%r1, %r24, %r25, %r26;
	mov.u32 	%r27, %ctaid.y;
	mov.u32 	%r28, %ntid.y;
	mov.u32 	%r29, %tid.y;
	mad.lo.s32 	%r30, %r27, %r28, %r29;
	cvt.rn.f32.s32 	%f1, %r22;
	cvt.rn.f32.s32 	%f43, %r20;
	cvt.rn.f32.s32 	%f2, %r1;
	cvt.rn.f32.u32 	%f3, %r30;
	div.rn.f32 	%f4, %f43, 0f44F00000;
	setp.ge.s32 	%p1, %r1, %r20;
	setp.ge.s32 	%p2, %r30, %r22;
	or.pred  	%p3, %p1, %p2;
	@%p3 bra 	$L__BB4_38;
	mad.lo.s32 	%r31, %r20, %r30, %r1;
	shl.b32 	%r3, %r31, 2;
	setp.eq.s32 	%p4, %r21, 2;
	@%p4 bra 	$L__BB4_20;
	setp.ne.s32 	%p5, %r21, 1;
	@%p5 bra 	$L__BB4_38;
	div.rn.f32 	%f5, %f3, %f1;
	setp.ltu.f32 	%p24, %f5, %f42;
	mul.wide.s32 	%rd10, %r3, 4;
	add.s64 	%rd2, %rd1, %rd10;
	@%p24 bra 	$L__BB4_17;
	fma.rn.f32 	%f71, %f4, 0f3BA3D70A, %f42;
	setp.gtu.f32 	%p25, %f5, %f71;
	@%p25 bra 	$L__BB4_17;
	abs.f32 	%f99, %f2;
	setp.lt.f32 	%p26, %f99, 0f40000000;
	@%p26 bra 	$L__BB4_16;
	setp.gtu.f32 	%p27, %f99, 0f4B800000;
	@%p27 bra 	$L__BB4_13;
	mov.f32 	%f72, 0f40000000;
	div.approx.f32 	%f73, %f99, %f72;
	cvt.rzi.f32.f32 	%f97, %f73;
	fma.rn.f32 	%f8, %f97, 0fC0000000, %f99;
	mov.b32 	%r4, %f8;
	setp.lt.u32 	%p28, %r4, 1073741824;
	@%p28 bra 	$L__BB4_12;
	setp.lt.u32 	%p29, %r4, -2147483647;
	@%p29 bra 	$L__BB4_10;
	add.f32 	%f77, %f97, 0fBF800000;
	setp.lt.f32 	%p32, %f8, 0fC0000000;
	add.f32 	%f78, %f77, 0fBF800000;
	selp.f32 	%f97, %f78, %f77, %p32;
	bra.uni 	$L__BB4_12;
$L__BB4_10:
	add.f32 	%f97, %f97, 0f3F800000;
	setp.ltu.f32 	%p30, %f8, 0f40800000;
	@%p30 bra 	$L__BB4_12;
	add.f32 	%f74, %f97, 0f3F800000;
	fma.rn.f32 	%f75, 0f40000000, 0fC0400000, %f8;
	setp.ge.f32 	%p31, %f75, 0f00000000;
	add.f32 	%f76, %f74, 0f3F800000;
	selp.f32 	%f97, %f76, %f74, %p31;
$L__BB4_12:
	fma.rn.f32 	%f99, %f97, 0fC0000000, %f99;
	bra.uni 	$L__BB4_16;
$L__BB4_13:
	mov.b32 	%r5, %f99;
	and.b32  	%r36, %r5, 8388607;
	or.b32  	%r40, %r36, 1065353216;
	mov.b32 	%f98, %r40;
	and.b32  	%r37, %r5, -8388608;
	add.s32 	%r41, %r37, -1073741824;
	setp.eq.s32 	%p33, %r41, 0;
	@%p33 bra 	$L__BB4_15;
$L__BB4_14:
	min.u32 	%r38, %r41, 192937984;
	add.s32 	%r39, %r40, %r38;
	mov.b32 	%f79, %r39;
	sub.f32 	%f80, %f79, %f79;
	add.f32 	%f81, %f80, %f79;
	sub.f32 	%f82, %f79, %f81;
	mov.f32 	%f83, 0f3F800000;
	fma.rz.f32 	%f84, %f82, %f83, %f81;
	cvt.rzi.f32.f32 	%f85, %f84;
	sub.f32 	%f98, %f79, %f85;
	sub.s32 	%r41, %r41, %r38;
	mov.b32 	%r40, %f98;
	setp.ne.s32 	%p34, %r41, 0;
	setp.ne.s32 	%p35, %r40, 0;
	and.pred  	%p36, %p34, %p35;
	@%p36 bra 	$L__BB4_14;
$L__BB4_15:
	setp.gt.u32 	%p37, %r5, 2139095039;
	selp.f32 	%f87, 0f7FFFFFFF, 0f4B800000, %p37;
	mul.f32 	%f88, %f98, 0f34000000;
	mul.f32 	%f99, %f87, %f88;
$L__BB4_16:
	abs.f32 	%f89, %f99;
	setp.nan.f32 	%p38, %f89, %f89;
	copysign.f32 	%f90, %f2, %f99;
	selp.f32 	%f91, %f99, %f90, %p38;
	setp.neu.f32 	%p39, %f91, 0f00000000;
	selp.f32 	%f100, 0f3F800000, 0f00000000, %p39;
	bra.uni 	$L__BB4_19;
$L__BB4_17:
	ld.global.f32 	%f20, [%rd2];
	mul.f32 	%f21, %f4, 0f40A00000;
	sub.f32 	%f93, %f3, %f21;
	div.rn.f32 	%f94, %f93, %f1;
	setp.ltu.f32 	%p40, %f20, %f94;
	mov.f32 	%f100, 0f00000000;
	@%p40 bra 	$L__BB4_19;
	add.f32 	%f95, %f21, %f3;
	div.rn.f32 	%f96, %f95, %f1;
	setp.le.f32 	%p41, %f20, %f96;
	selp.f32 	%f100, 0f3F800000, 0f00000000, %p41;
$L__BB4_19:
	st.global.f32 	[%rd2], %f100;
	bra.uni 	$L__BB4_38;
$L__BB4_20:
	div.rn.f32 	%f24, %f3, %f1;
	setp.ltu.f32 	%p6, %f24, %f42;
	mul.wide.s32 	%rd6, %r3, 4;
	add.s64 	%rd3, %rd1, %rd6;
	@%p6 bra 	$L__BB4_34;
	fma.rn.f32 	%f44, %f4, 0f3BA3D70A, %f42;
	setp.gtu.f32 	%p7, %f24, %f44;
	@%p7 bra 	$L__BB4_34;
	abs.f32 	%f103, %f2;
	setp.lt.f32 	%p8, %f103, 0f40000000;
	@%p8 bra 	$L__BB4_33;
	setp.gtu.f32 	%p9, %f103, 0f4B800000;
	@%p9 bra 	$L__BB4_30;
	mov.f32 	%f45, 0f40000000;
	div.approx.f32 	%f46, %f103, %f45;
	cvt.rzi.f32.f32 	%f101, %f46;
	fma.rn.f32 	%f27, %f101, 0fC0000000, %f103;
	mov.b32 	%r12, %f27;
	setp.lt.u32 	%p10, %r12, 1073741824;
	@%p10 bra 	$L__BB4_29;
	setp.lt.u32 	%p11, %r12, -2147483647;
	@%p11 bra 	$L__BB4_27;
	add.f32 	%f50, %f101, 0fBF800000;
	setp.lt.f32 	%p14, %f27, 0fC0000000;
	add.f32 	%f51, %f50, 0fBF800000;
	selp.f32 	%f101, %f51, %f50, %p14;
	bra.uni 	$L__BB4_29;
$L__BB4_27:
	add.f32 	%f101, %f101, 0f3F800000;
	setp.ltu.f32 	%p12, %f27, 0f40800000;
	@%p12 bra 	$L__BB4_29;
	add.f32 	%f47, %f101, 0f3F800000;
	fma.rn.f32 	%f48, 0f40000000, 0fC0400000, %f27;
	setp.ge.f32 	%p13, %f48, 0f00000000;
	add.f32 	%f49, %f47, 0f3F800000;
	selp.f32 	%f101, %f49, %f47, %p13;
$L__BB4_29:
	fma.rn.f32 	%f103, %f101, 0fC0000000, %f103;
	bra.uni 	$L__BB4_33;
$L__BB4_30:
	mov.b32 	%r13, %f103;
	and.b32  	%r32, %r13, 8388607;
	or.b32  	%r42, %r32, 1065353216;
	mov.b32 	%f102, %r42;
	and.b32  	%r33, %r13, -8388608;
	add.s32 	%r43, %r33, -1073741824;
	setp.eq.s32 	%p15, %r43, 0;
	@%p15 bra 	$L__BB4_32;
$L__BB4_31:
	min.u32 	%r34, %r43, 192937984;
	add.s32 	%r35, %r42, %r34;
	mov.b32 	%f52, %r35;
	sub.f32 	%f53, %f52, %f52;
	add.f32 	%f54, %f53, %f52;
	sub.f32 	%f55, %f52, %f54;
	mov.f32 	%f56, 0f3F800000;
	fma.rz.f32 	%f57, %f55, %f56, %f54;
	cvt.rzi.f32.f32 	%f58, %f57;
	sub.f32 	%f102, %f52, %f58;
	sub.s32 	%r43, %r43, %r34;
	mov.b32 	%r42, %f102;
	setp.ne.s32 	%p16, %r43, 0;
	setp.ne.s32 	%p17, %r42, 0;
	and.pred  	%p18, %p16, %p17;
	@%p18 bra 	$L__BB4_31;
$L__BB4_32:
	setp.gt.u32 	%p19, %r13, 2139095039;
	selp.f32 	%f60, 0f7FFFFFFF, 0f4B800000, %p19;
	mul.f32 	%f61, %f102, 0f34000000;
	mul.f32 	%f103, %f60, %f61;
$L__BB4_33:
	abs.f32 	%f63, %f103;
	setp.nan.f32 	%p20, %f63, %f63;
	copysign.f32 	%f64, %f2, %f103;
	selp.f32 	%f65, %f103, %f64, %p20;
	setp.neu.f32 	%p21, %f65, 0f00000000;
	mov.f32 	%f104, 0f3F800000;
	@%p21 bra 	$L__BB4_37;
	bra.uni 	$L__BB4_36;
$L__BB4_34:
	cvta.to.global.u64 	%rd7, %rd4;
	add.s64 	%rd9, %rd7, %rd6;
	ld.global.f32 	%f38, [%rd9];
	mul.f32 	%f39, %f4, 0f40A00000;
	sub.f32 	%f66, %f3, %f39;
	div.rn.f32 	%f67, %f66, %f1;
	setp.ltu.f32 	%p22, %f38, %f67;
	@%p22 bra 	$L__BB4_36;
	add.f32 	%f69, %f39, %f3;
	div.rn.f32 	%f70, %f69, %f1;
	setp.le.f32 	%p23, %f38, %f70;
	mov.f32 	%f104, 0f3F800000;
	@%p23 bra 	$L__BB4_37;
$L__BB4_36:
	ld.global.f32 	%f104, [%rd3];
$L__BB4_37:
	st.global.f32 	[%rd3], %f104;
$L__BB4_38:
	ret;

}


// ===== COMPILED SASS (sm_100) =====

	.target	sm_100

	.elftype	@"ET_EXEC"


//--------------------- .note.nv.tkinfo           --------------------------
	.section	.note.nv.tkinfo,"",@"SHT_NOTE"
	.sectionflags	@"SHF_NOTE_NV_TKINFO"
	.tkinfo
        /*0018*/ 	.word	0x00000002
        /*0030*/ 	.string	""
        /*0030*/ 	.string	"ptxas"
        /*0030*/ 	.string	"Cuda compilation tools, release 13.0, V13.0.88"
        /*0030*/ 	.string	"Build cuda_13.0.r13.0/compiler.36424714_0"
        /*0030*/ 	.string	"-arch sm_100 -m 64 "



//--------------------- .note.nv.cuinfo           --------------------------
	.section	.note.nv.cuinfo,"",@"SHT_NOTE"
	.sectionflags	@"SHF_NOTE_NV_CUINFO"
        /*0018*/ 	.short	0x0002
        /*001a*/ 	.short	0x0064
        /*001c*/ 	.short	0x0082
	.zero		2


//--------------------- .nv.info                  --------------------------
	.section	.nv.info,"",@"SHT_CUDA_INFO"
	.align	4


	//----- nvinfo : EIATTR_REGCOUNT
	.align		4
        /*0000*/ 	.byte	0x04, 0x2f
        /*0002*/ 	.short	(.L_4 - .L_3)
	.align		4
.L_3:
        /*0004*/ 	.word	index@(_Z7PreparePfS_iii)
        /*0008*/ 	.word	0x00000010


	//----- nvinfo : EIATTR_FRAME_SIZE
	.align		4
.L_4:
        /*000c*/ 	.byte	0x04, 0x11
        /*000e*/ 	.short	(.L_6 - .L_5)
	.align		4
.L_5:
        /*0010*/ 	.word	index@($__internal_2_$__cuda_sm3x_div_rn_noftz_f32_slowpath)
        /*0014*/ 	.word	0x00000000


	//----- nvinfo : EIATTR_FRAME_SIZE
	.align		4
.L_6:
        /*0018*/ 	.byte	0x04, 0x11
        /*001a*/ 	.short	(.L_8 - .L_7)
	.align		4
.L_7:
        /*001c*/ 	.word	index@(_Z7PreparePfS_iii)
        /*0020*/ 	.word	0x00000000


	//----- nvinfo : EIATTR_REGCOUNT
	.align		4
.L_8:
        /*0024*/ 	.byte	0x04, 0x2f
        /*0026*/ 	.short	(.L_10 - .L_9)
	.align		4
.L_9:
        /*0028*/ 	.word	index@(_Z16FilmGradeKernelAPfiif)
        /*002c*/ 	.word	0x00000008


	//----- nvinfo : EIATTR_FRAME_SIZE
	.align		4
.L_10:
        /*0030*/ 	.byte	0x04, 0x11
        /*0032*/ 	.short	(.L_12 - .L_11)
	.align		4
.L_11:
        /*0034*/ 	.word	index@(_Z16FilmGradeKernelAPfiif)
        /*0038*/ 	.word	0x00000000


	//----- nvinfo : EIATTR_REGCOUNT
	.align		4
.L_12:
        /*003c*/ 	.byte	0x04, 0x2f
        /*003e*/ 	.short	(.L_14 - .L_13)
	.align		4
.L_13:
        /*0040*/ 	.word	index@(_Z16FilmGradeKernelBPfiiffffff)
        /*0044*/ 	.word	0x0000001a


	//----- nvinfo : EIATTR_FRAME_SIZE
	.align		4
.L_14:
        /*0048*/ 	.byte	0x04, 0x11
        /*004a*/ 	.short	(.L_16 - .L_15)
	.align		4
.L_15:
        /*004c*/ 	.word	index@($__internal_1_$__cuda_sm3x_div_rn_noftz_f32_slowpath)
        /*0050*/ 	.word	0x00000020


	//----- nvinfo : EIATTR_FRAME_SIZE
	.align		4
.L_16:
        /*0054*/ 	.byte	0x04, 0x11
        /*0056*/ 	.short	(.L_18 - .L_17)
	.align		4
.L_17:
        /*0058*/ 	.word	index@(_Z16FilmGradeKernelBPfiiffffff)
        /*005c*/ 	.word	0x00000020


	//----- nvinfo : EIATTR_REGCOUNT
	.align		4
.L_18:
        /*0060*/ 	.byte	0x04, 0x2f
        /*0062*/ 	.short	(.L_20 - .L_19)
	.align		4
.L_19:
        /*0064*/ 	.word	index@(_Z16FilmGradeKernelCPfiifffffff)
        /*0068*/ 	.word	0x00000012


	//----- nvinfo : EIATTR_FRAME_SIZE
	.align		4
.L_20:
        /*006c*/ 	.byte	0x04, 0x11
        /*006e*/ 	.short	(.L_22 - .L_21)
	.align		4
.L_21:
        /*0070*/ 	.word	index@(_Z16FilmGradeKernelCPfiifffffff)
        /*0074*/ 	.word	0x00000000


	//----- nvinfo : EIATTR_REGCOUNT
	.align		4
.L_22:
        /*0078*/ 	.byte	0x04, 0x2f
        /*007a*/ 	.short	(.L_24 - .L_23)
	.align		4
.L_23:
        /*007c*/ 	.word	index@(_Z16FilmGradeKernelDPfS_iifi)
        /*0080*/ 	.word	0x00000014


	//----- nvinfo : EIATTR_FRAME_SIZE
	.align		4
.L_24:
        /*0084*/ 	.byte	0x04, 0x11
        /*0086*/ 	.short	(.L_26 - .L_25)
	.align		4
.L_25:
        /*0088*/ 	.word	index@($__internal_0_$__cuda_sm3x_div_rn_noftz_f32_slowpath)
        /*008c*/ 	.word	0x00000000


	//----- nvinfo : EIATTR_FRAME_SIZE
	.align		4
.L_26:
        /*0090*/ 	.byte	0x04, 0x11
        /*0092*/ 	.short	(.L_28 - .L_27)
	.align		4
.L_27:
        /*0094*/ 	.word	index@(_Z16FilmGradeKernelDPfS_iifi)
        /*0098*/ 	.word	0x00000000


	//----- nvinfo : EIATTR_MIN_STACK_SIZE
	.align		4
.L_28:
        /*009c*/ 	.byte	0x04, 0x12
        /*009e*/ 	.short	(.L_30 - .L_29)
	.align		4
.L_29:
        /*00a0*/ 	.word	index@(_Z16FilmGradeKernelDPfS_iifi)
        /*00a4*/ 	.word	0x00000000


	//----- nvinfo : EIATTR_MIN_STACK_SIZE
	.align		4
.L_30:
        /*00a8*/ 	.byte	0x04, 0x12
        /*00aa*/ 	.short	(.L_32 - .L_31)
	.align		4
.L_31:
        /*00ac*/ 	.word	index@(_Z16FilmGradeKernelCPfiifffffff)
        /*00b0*/ 	.word	0x00000000


	//----- nvinfo : EIATTR_MIN_STACK_SIZE
	.align		4
.L_32:
        /*00b4*/ 	.byte	0x04, 0x12
        /*00b6*/ 	.short	(.L_34 - .L_33)
	.align		4
.L_33:
        /*00b8*/ 	.word	index@(_Z16FilmGradeKernelBPfiiffffff)
        /*00bc*/ 	.word	0x00000020


	//----- nvinfo : EIATTR_MIN_STACK_SIZE
	.align		4
.L_34:
        /*00c0*/ 	.byte	0x04, 0x12
        /*00c2*/ 	.short	(.L_36 - .L_35)
	.align		4
.L_35:
        /*00c4*/ 	.word	index@(_Z16FilmGradeKernelAPfiif)
        /*00c8*/ 	.word	0x00000000


	//----- nvinfo : EIATTR_MIN_STACK_SIZE
	.align		4
.L_36:
        /*00cc*/ 	.byte	0x04, 0x12
        /*00ce*/ 	.short	(.L_38 - .L_37)
	.align		4
.L_37:
        /*00d0*/ 	.word	index@(_Z7PreparePfS_iii)
        /*00d4*/ 	.word	0x00000000
.L_38:


//--------------------- .nv.compat                --------------------------
	.section	.nv.compat,"",@"SHT_CUDA_COMPAT_INFO"
	.align	4
        /*0000*/ 	.byte	0x02, 0x09, 0x00, 0x00, 0x02, 0x02, 0x01, 0x00, 0x02, 0x05, 0x05, 0x00, 0x03, 0x07, 0x01, 0x01
        /*0010*/ 	.byte	0x02, 0x03, 0x00, 0x00, 0x02, 0x06, 0x01, 0x00, 0x04, 0x0b, 0x08, 0x00, 0x01, 0x00, 0x00, 0x00
        /*0020*/ 	.byte	0x00, 0x00, 0x00, 0x00


//--------------------- .nv.info._Z16FilmGradeKernelDPfS_iifi --------------------------
	.section	.nv.info._Z16FilmGradeKernelDPfS_iifi,"",@"SHT_CUDA_INFO"
	.sectionflags	@""
	.align	4


	//----- nvinfo : EIATTR_CUDA_API_VERSION
	.align		4
        /*0000*/ 	.byte	0x04, 0x37
        /*0002*/ 	.short	(.L_40 - .L_39)
.L_39:
        /*0004*/ 	.word	0x00000082


	//----- nvinfo : EIATTR_KPARAM_INFO
	.align		4
.L_40:
        /*0008*/ 	.byte	0x04, 0x17
        /*000a*/ 	.short	(.L_42 - .L_41)
.L_41:
        /*000c*/ 	.word	0x00000000
        /*0010*/ 	.short	0x0005
        /*0012*/ 	.short	0x001c
        /*0014*/ 	.byte	0x00, 0xf0, 0x11, 0x00


	//----- nvinfo : EIATTR_KPARAM_INFO
	.align		4
.L_42:
        /*0018*/ 	.byte	0x04, 0x17
        /*001a*/ 	.short	(.L_44 - .L_43)
.L_43:
        /*001c*/ 	.word	0x00000000
        /*0020*/ 	.short	0x0004
        /*0022*/ 	.short	0x0018
        /*0024*/ 	.byte	0x00, 0xf0, 0x11, 0x00


	//----- nvinfo : EIATTR_KPARAM_INFO
	.align		4
.L_44:
        /*0028*/ 	.byte	0x04, 0x17
        /*002a*/ 	.short	(.L_46 - .L_45)
.L_45:
        /*002c*/ 	.word	0x00000000
        /*0030*/ 	.short	0x0003
        /*0032*/ 	.short	0x0014
        /*0034*/ 	.byte	0x00, 0xf0, 0x11, 0x00


	//----- nvinfo : EIATTR_KPARAM_INFO
	.align		4
.L_46:
        /*0038*/ 	.byte	0x04, 0x17
        /*003a*/ 	.short	(.L_48 - .L_47)
.L_47:
        /*003c*/ 	.word	0x00000000
        /*0040*/ 	.short	0x0002
        /*0042*/ 	.short	0x0010
        /*0044*/ 	.byte	0x00, 0xf0, 0x11, 0x00


	//----- nvinfo : EIATTR_KPARAM_INFO
	.align		4
.L_48:
        /*0048*/ 	.byte	0x04, 0x17
        /*004a*/ 	.short	(.L_50 - .L_49)
.L_49:
        /*004c*/ 	.word	0x00000000
        /*0050*/ 	.short	0x0001
        /*0052*/ 	.short	0x0008
        /*0054*/ 	.byte	0x00, 0xf5, 0x21, 0x00


	//----- nvinfo : EIATTR_KPARAM_INFO
	.align		4
.L_50:
        /*0058*/ 	.byte	0x04, 0x17
        /*005a*/ 	.short	(.L_52 - .L_51)
.L_51:
        /*005c*/ 	.word	0x00000000
        /*0060*/ 	.short	0x0000
        /*0062*/ 	.short	0x0000
        /*0064*/ 	.byte	0x00, 0xf5, 0x21, 0x00


	//----- nvinfo : EIATTR_SPARSE_MMA_MASK
	.align		4
.L_52:
        /*0068*/ 	.byte	0x03, 0x50
        /*006a*/ 	.short	0x0000


	//----- nvinfo : EIATTR_MAXREG_COUNT
	.align		4
        /*006c*/ 	.byte	0x03, 0x1b
        /*006e*/ 	.short	0x00ff


	//----- nvinfo : EIATTR_MERCURY_ISA_VERSION
	.align		4
        /*0070*/ 	.byte	0x03, 0x5f
        /*0072*/ 	.short	0x0101


	//----- nvinfo : EIATTR_VRC_CTA_INIT_COUNT
	.align		4
        /*0074*/ 	.byte	0x02, 0x4a
	.zero		1
	.zero		1


	//----- nvinfo : EIATTR_EXIT_INSTR_OFFSETS
	.align		4
        /*0078*/ 	.byte	0x04, 0x1c
        /*007a*/ 	.short	(.L_54 - .L_53)


	//   ....[0]....
.L_53:
        /*007c*/ 	.word	0x000001d0


	//   ....[1]....
        /*0080*/ 	.word	0x00000260


	//   ....[2]....
        /*0084*/ 	.word	0x000009d0


	//   ....[3]....
        /*0088*/ 	.word	0x000011f0


	//----- nvinfo : EIATTR_CRS_STACK_SIZE
	.align		4
.L_54:
        /*008c*/ 	.byte	0x04, 0x1e
        /*008e*/ 	.short	(.L_56 - .L_55)
.L_55:
        /*0090*/ 	.word	0x00000000


	//----- nvinfo : EIATTR_CBANK_PARAM_SIZE
	.align		4
.L_56:
        /*0094*/ 	.byte	0x03, 0x19
        /*0096*/ 	.short	0x0020


	//----- nvinfo : EIATTR_PARAM_CBANK
	.align		4
        /*0098*/ 	.byte	0x04, 0x0a
        /*009a*/ 	.short	(.L_58 - .L_57)
	.align		4
.L_57:
        /*009c*/ 	.word	index@(.nv.constant0._Z16FilmGradeKernelDPfS_iifi)
        /*00a0*/ 	.short	0x0380
        /*00a2*/ 	.short	0x0020


	//----- nvinfo : EIATTR_SW_WAR
	.align		4
.L_58:
        /*00a4*/ 	.byte	0x04, 0x36
        /*00a6*/ 	.short	(.L_60 - .L_59)
.L_59:
        /*00a8*/ 	.word	0x00000008
.L_60:


//--------------------- .nv.info._Z16FilmGradeKernelCPfiifffffff --------------------------
	.section	.nv.info._Z16FilmGradeKernelCPfiifffffff,"",@"SHT_CUDA_INFO"
	.sectionflags	@""
	.align	4


	//----- nvinfo : EIATTR_CUDA_API_VERSION
	.align		4
        /*0000*/ 	.byte	0x04, 0x37
        /*0002*/ 	.short	(.L_62 - .L_61)
.L_61:
        /*0004*/ 	.word	0x00000082


	//----- nvinfo : EIATTR_KPARAM_INFO
	.align		4
.L_62:
        /*0008*/ 	.byte	0x04, 0x17
        /*000a*/ 	.short	(.L_64 - .L_63)
.L_63:
        /*000c*/ 	.word	0x00000000
        /*0010*/ 	.short	0x0009
        /*0012*/ 	.short	0x0028
        /*0014*/ 	.byte	0x00, 0xf0, 0x11, 0x00


	//----- nvinfo : EIATTR_KPARAM_INFO
	.align		4
.L_64:
        /*0018*/ 	.byte	0x04, 0x17
        /*001a*/ 	.short	(.L_66 - .L_65)
.L_65:
        /*001c*/ 	.word	0x00000000
        /*0020*/ 	.short	0x0008
        /*0022*/ 	.short	0x0024
        /*0024*/ 	.byte	0x00, 0xf0, 0x11, 0x00


	//----- nvinfo : EIATTR_KPARAM_INFO
	.align		4
.L_66:
        /*0028*/ 	.byte	0x04, 0x17
        /*002a*/ 	.short	(.L_68 - .L_67)
.L_67:
        /*002c*/ 	.word	0x00000000
        /*0030*/ 	.short	0x0007
        /*0032*/ 	.short	0x0020
        /*0034*/ 	.byte	0x00, 0xf0, 0x11, 0x00


	//----- nvinfo : EIATTR_KPARAM_INFO
	.align		4
.L_68:
        /*0038*/ 	.byte	0x04, 0x17
        /*003a*/ 	.short	(.L_70 - .L_69)
.L_69:
        /*003c*/ 	.word	0x00000000
        /*0040*/ 	.short	0x0006
        /*0042*/ 	.short	0x001c
        /*0044*/ 	.byte	0x00, 0xf0, 0x11, 0x00


	//----- nvinfo : EIATTR_KPARAM_INFO
	.align		4
.L_70:
        /*0048*/ 	.byte	0x04, 0x17
        /*004a*/ 	.short	(.L_72 - .L_71)
.L_71:
        /*004c*/ 	.word	0x00000000
        /*0050*/ 	.short	0x0005
        /*0052*/ 	.short	0x0018
        /*0054*/ 	.byte	0x00, 0xf0, 0x11, 0x00


	//----- nvinfo : EIATTR_KPARAM_INFO
	.align		4
.L_72:
        /*0058*/ 	.byte	0x04, 0x17
        /*005a*/ 	.short	(.L_74 - .L_73)
.L_73:
        /*005c*/ 	.word	0x00000000
        /*0060*/ 	.short	0x0004
        /*0062*/ 	.short	0x0014
        /*0064*/ 	.byte	0x00, 0xf0, 0x11, 0x00


	//----- nvinfo : EIATTR_KPARAM_INFO
	.align		4
.L_74:
        /*0068*/ 	.byte	0x04, 0x17
        /*006a*/ 	.short	(.L_76 - .L_75)
.L_75:
        /*006c*/ 	.word	0x00000000
        /*0070*/ 	.short	0x0003
        /*0072*/ 	.short	0x0010
        /*0074*/ 	.byte	0x00, 0xf0, 0x11, 0x00


	//----- nvinfo : EIATTR_KPARAM_INFO
	.align		4
.L_76:
        /*0078*/ 	.byte	0x04, 0x17
        /*007a*/ 	.short	(.L_78 - .L_77)
.L_77:
        /*007c*/ 	.word	0x00000000
        /*0080*/ 	.short	0x0002
        /*0082*/ 	.short	0x000c
        /*0084*/ 	.byte	0x00, 0xf0, 0x11, 0x00


	//----- nvinfo : EIATTR_KPARAM_INFO
	.align		4
.L_78:
        /*0088*/ 	.byte	0x04, 0x17
        /*008a*/ 	.short	(.L_80 - .L_79)
.L_79:
        /*008c*/ 	.word	0x00000000
        /*0090*/ 	.short	0x0001
        /*0092*/ 	.short	0x0008
        /*0094*/ 	.byte	0x00, 0xf0, 0x11, 0x00


	//----- nvinfo : EIATTR_KPARAM_INFO
	.align		4
.L_80:
        /*0098*/ 	.byte	0x04, 0x17
        /*009a*/ 	.short	(.L_82 - .L_81)
.L_81:
        /*009c*/ 	.word	0x00000000
        /*00a0*/ 	.short	0x0000
        /*00a2*/ 	.short	0x0000
        /*00a4*/ 	.byte	0x00, 0xf5, 0x21, 0x00


	//----- nvinfo : EIATTR_SPARSE_MMA_MASK
	.align		4
.L_82:
        /*00a8*/ 	.byte	0x03, 0x50
        /*00aa*/ 	.short	0x0000


	//----- nvinfo : EIATTR_MAXREG_COUNT
	.align		4
        /*00ac*/ 	.byte	0x03, 0x1b
        /*00ae*/ 	.short	0x00ff


	//----- nvinfo : EIATTR_MERCURY_ISA_VERSION
	.align		4
        /*00b0*/ 	.byte	0x03, 0x5f
        /*00b2*/ 	.short	0x0101


	//----- nvinfo : EIATTR_VRC_CTA_INIT_COUNT
	.align		4
        /*00b4*/ 	.byte	0x02, 0x4a
	.zero		1
	.zero		1


	//----- nvinfo : EIATTR_EXIT_INSTR_OFFSETS
	.align		4
        /*00b8*/ 	.byte	0x04, 0x1c
        /*00ba*/ 	.short	(.L_84 - .L_83)


	//   ....[0]....
.L_83:
        /*00bc*/ 	.word	0x000000c0


	//   ....[1]....
        /*00c0*/ 	.word	0x000002d0


	//----- nvinfo : EIATTR_CBANK_PARAM_SIZE
	.align		4
.L_84:
        /*00c4*/ 	.byte	0x03, 0x19
        /*00c6*/ 	.short	0x002c


	//----- nvinfo : EIATTR_PARAM_CBANK
	.align		4
        /*00c8*/ 	.byte	0x04, 0x0a
        /*00ca*/ 	.short	(.L_86 - .L_85)
	.align		4
.L_85:
        /*00cc*/ 	.word	index@(.nv.constant0._Z16FilmGradeKernelCPfiifffffff)
        /*00d0*/ 	.short	0x0380
        /*00d2*/ 	.short	0x002c


	//----- nvinfo : EIATTR_SW_WAR
	.align		4
.L_86:
        /*00d4*/ 	.byte	0x04, 0x36
        /*00d6*/ 	.short	(.L_88 - .L_87)
.L_87:
        /*00d8*/ 	.word	0x00000008
.L_88:


//--------------------- .nv.info._Z16FilmGradeKernelBPfiiffffff --------------------------
	.section	.nv.info._Z16FilmGradeKernelBPfiiffffff,"",@"SHT_CUDA_INFO"
	.sectionflags	@""
	.align	4


	//----- nvinfo : EIATTR_CUDA_API_VERSION
	.align		4
        /*0000*/ 	.byte	0x04, 0x37
        /*0002*/ 	.short	(.L_90 - .L_89)
.L_89:
        /*0004*/ 	.word	0x00000082


	//----- nvinfo : EIATTR_KPARAM_INFO
	.align		4
.L_90:
        /*0008*/ 	.byte	0x04, 0x17
        /*000a*/ 	.short	(.L_92 - .L_91)
.L_91:
        /*000c*/ 	.word	0x00000000
        /*0010*/ 	.short	0x0008
        /*0012*/ 	.short	0x0024
        /*0014*/ 	.byte	0x00, 0xf0, 0x11, 0x00


	//----- nvinfo : EIATTR_KPARAM_INFO
	.align		4
.L_92:
        /*0018*/ 	.byte	0x04, 0x17
        /*001a*/ 	.short	(.L_94 - .L_93)
.L_93:
        /*001c*/ 	.word	0x00000000
        /*0020*/ 	.short	0x0007
        /*0022*/ 	.short	0x0020
        /*0024*/ 	.byte	0x00, 0xf0, 0x11, 0x00


	//----- nvinfo : EIATTR_KPARAM_INFO
	.align		4
.L_94:
        /*0028*/ 	.byte	0x04, 0x17
        /*002a*/ 	.short	(.L_96 - .L_95)
.L_95:
        /*002c*/ 	.word	0x00000000
        /*0030*/ 	.short	0x0006
        /*0032*/ 	.short	0x001c
        /*0034*/ 	.byte	0x00, 0xf0, 0x11, 0x00


	//----- nvinfo : EIATTR_KPARAM_INFO
	.align		4
.L_96:
        /*0038*/ 	.byte	0x04, 0x17
        /*003a*/ 	.short	(.L_98 - .L_97)
.L_97:
        /*003c*/ 	.word	0x00000000
        /*0040*/ 	.short	0x0005
        /*0042*/ 	.short	0x0018
        /*0044*/ 	.byte	0x00, 0xf0, 0x11, 0x00


	//----- nvinfo : EIATTR_KPARAM_INFO
	.align		4
.L_98:
        /*0048*/ 	.byte	0x04, 0x17
        /*004a*/ 	.short	(.L_100 - .L_99)
.L_99:
        /*004c*/ 	.word	0x00000000
        /*0050*/ 	.short	0x0004
        /*0052*/ 	.short	0x0014
        /*0054*/ 	.byte	0x00, 0xf0, 0x11, 0x00


	//----- nvinfo : EIATTR_KPARAM_INFO
	.align		4
.L_100:
        /*0058*/ 	.byte	0x04, 0x17
        /*005a*/ 	.short	(.L_102 - .L_101)
.L_101:
        /*005c*/ 	.word	0x00000000
        /*0060*/ 	.short	0x0003
        /*0062*/ 	.short	0x0010
        /*0064*/ 	.byte	0x00, 0xf0, 0x11, 0x00


	//----- nvinfo : EIATTR_KPARAM_INFO
	.align		4
.L_102:
        /*0068*/ 	.byte	0x04, 0x17
        /*006a*/ 	.short	(.L_104 - .L_103)
.L_103:
        /*006c*/ 	.word	0x00000000
        /*0070*/ 	.short	0x0002
        /*0072*/ 	.short	0x000c
        /*0074*/ 	.byte	0x00, 0xf0, 0x11, 0x00


	//----- nvinfo : EIATTR_KPARAM_INFO
	.align		4
.L_104:
        /*0078*/ 	.byte	0x04, 0x17
        /*007a*/ 	.short	(.L_106 - .L_105)
.L_105:
        /*007c*/ 	.word	0x00000000
        /*0080*/ 	.short	0x0001
        /*0082*/ 	.short	0x0008
        /*0084*/ 	.byte	0x00, 0xf0, 0x11, 0x00


	//----- nvinfo : EIATTR_KPARAM_INFO
	.align		4
.L_106:
        /*0088*/ 	.byte	0x04, 0x17
        /*008a*/ 	.short	(.L_108 - .L_107)
.L_107:
        /*008c*/ 	.word	0x00000000
        /*0090*/ 	.short	0x0000
        /*0092*/ 	.short	0x0000
        /*0094*/ 	.byte	0x00, 0xf5, 0x21, 0x00


	//----- nvinfo : EIATTR_SPARSE_MMA_MASK
	.align		4
.L_108:
        /*0098*/ 	.byte	0x03, 0x50
        /*009a*/ 	.short	0x0000


	//----- nvinfo : EIATTR_MAXREG_COUNT
	.align		4
        /*009c*/ 	.byte	0x03, 0x1b
        /*009e*/ 	.short	0x00ff


	//----- nvinfo : EIATTR_MERCURY_ISA_VERSION
	.align		4
        /*00a0*/ 	.byte	0x03, 0x5f
        /*00a2*/ 	.short	0x0101


	//----- nvinfo : EIATTR_VRC_CTA_INIT_COUNT
	.align		4
        /*00a4*/ 	.byte	0x02, 0x4a
	.zero		1
	.zero		1


	//----- nvinfo : EIATTR_EXIT_INSTR_OFFSETS
	.align		4
        /*00a8*/ 	.byte	0x04, 0x1c
        /*00aa*/ 	.short	(.L_110 - .L_109)


	//   ....[0]....
.L_109:
        /*00ac*/ 	.word	0x000000d0


	//   ....[1]....
        /*00b0*/ 	.word	0x000025b0


	//----- nvinfo : EIATTR_CRS_STACK_SIZE
	.align		4
.L_110:
        /*00b4*/ 	.byte	0x04, 0x1e
        /*00b6*/ 	.short	(.L_112 - .L_111)
.L_111:
        /*00b8*/ 	.word	0x00000000


	//----- nvinfo : EIATTR_CBANK_PARAM_SIZE
	.align		4
.L_112:
        /*00bc*/ 	.byte	0x03, 0x19
        /*00be*/ 	.short	0x0028


	//----- nvinfo : EIATTR_PARAM_CBANK
	.align		4
        /*00c0*/ 	.byte	0x04, 0x0a
        /*00c2*/ 	.short	(.L_114 - .L_113)
	.align		4
.L_113:
        /*00c4*/ 	.word	index@(.nv.constant0._Z16FilmGradeKernelBPfiiffffff)
        /*00c8*/ 	.short	0x0380
        /*00ca*/ 	.short	0x0028


	//----- nvinfo : EIATTR_SW_WAR
	.align		4
.L_114:
        /*00cc*/ 	.byte	0x04, 0x36
        /*00ce*/ 	.short	(.L_116 - .L_115)
.L_115:
        /*00d0*/ 	.word	0x00000008
.L_116:


//--------------------- .nv.info._Z16FilmGradeKernelAPfiif --------------------------
	.section	.nv.info._Z16FilmGradeKernelAPfiif,"",@"SHT_CUDA_INFO"
	.sectionflags	@""
	.align	4


	//----- nvinfo : EIATTR_CUDA_API_VERSION
	.align		4
        /*0000*/ 	.byte	0x04, 0x37
        /*0002*/ 	.short	(.L_118 - .L_117)
.L_117:
        /*0004*/ 	.word	0x00000082


	//----- nvinfo : EIATTR_KPARAM_INFO
	.align		4
.L_118:
        /*0008*/ 	.byte	0x04, 0x17
        /*000a*/ 	.short	(.L_120 - .L_119)
.L_119:
        /*000c*/ 	.word	0x00000000
        /*0010*/ 	.short	0x0003
        /*0012*/ 	.short	0x0010
        /*0014*/ 	.byte	0x00, 0xf0, 0x11, 0x00


	//----- nvinfo : EIATTR_KPARAM_INFO
	.align		4
.L_120:
        /*0018*/ 	.byte	0x04, 0x17
        /*001a*/ 	.short	(.L_122 - .L_121)
.L_121:
        /*001c*/ 	.word	0x00000000
        /*0020*/ 	.short	0x0002
        /*0022*/ 	.short	0x000c
        /*0024*/ 	.byte	0x00, 0xf0, 0x11, 0x00


	//----- nvinfo : EIATTR_KPARAM_INFO
	.align		4
.L_122:
        /*0028*/ 	.byte	0x04, 0x17
        /*002a*/ 	.short	(.L_124 - .L_123)
.L_123:
        /*002c*/ 	.word	0x00000000
        /*0030*/ 	.short	0x0001
        /*0032*/ 	.short	0x0008
        /*0034*/ 	.byte	0x00, 0xf0, 0x11, 0x00


	//----- nvinfo : EIATTR_KPARAM_INFO
	.align		4
.L_124:
        /*0038*/ 	.byte	0x04, 0x17
        /*003a*/ 	.short	(.L_126 - .L_125)
.L_125:
        /*003c*/ 	.word	0x00000000
        /*0040*/ 	.short	0x0000
        /*0042*/ 	.short	0x0000
        /*0044*/ 	.byte	0x00, 0xf5, 0x21, 0x00


	//----- nvinfo : EIATTR_SPARSE_MMA_MASK
	.align		4
.L_126:
        /*0048*/ 	.byte	0x03, 0x50
        /*004a*/ 	.short	0x0000


	//----- nvinfo : EIATTR_MAXREG_COUNT
	.align		4
        /*004c*/ 	.byte	0x03, 0x1b
        /*004e*/ 	.short	0x00ff


	//----- nvinfo : EIATTR_MERCURY_ISA_VERSION
	.align		4
        /*0050*/ 	.byte	0x03, 0x5f
        /*0052*/ 	.short	0x0101


	//----- nvinfo : EIATTR_VRC_CTA_INIT_COUNT
	.align		4
        /*0054*/ 	.byte	0x02, 0x4a
	.zero		1
	.zero		1


	//----- nvinfo : EIATTR_EXIT_INSTR_OFFSETS
	.align		4
        /*0058*/ 	.byte	0x04, 0x1c
        /*005a*/ 	.short	(.L_128 - .L_127)


	//   ....[0]....
.L_127:
        /*005c*/ 	.word	0x000000c0


	//   ....[1]....
        /*0060*/ 	.word	0x00000160


	//----- nvinfo : EIATTR_CBANK_PARAM_SIZE
	.align		4
.L_128:
        /*0064*/ 	.byte	0x03, 0x19
        /*0066*/ 	.short	0x0014


	//----- nvinfo : EIATTR_PARAM_CBANK
	.align		4
        /*0068*/ 	.byte	0x04, 0x0a
        /*006a*/ 	.short	(.L_130 - .L_129)
	.align		4
.L_129:
        /*006c*/ 	.word	index@(.nv.constant0._Z16FilmGradeKernelAPfiif)
        /*0070*/ 	.short	0x0380
        /*0072*/ 	.short	0x0014


	//----- nvinfo : EIATTR_SW_WAR
	.align		4
.L_130:
        /*0074*/ 	.byte	0x04, 0x36
        /*0076*/ 	.short	(.L_132 - .L_131)
.L_131:
        /*0078*/ 	.word	0x00000008
.L_132:


//--------------------- .nv.info._Z7PreparePfS_iii --------------------------
	.section	.nv.info._Z7PreparePfS_iii,"",@"SHT_CUDA_INFO"
	.sectionflags	@""
	.align	4


	//----- nvinfo : EIATTR_CUDA_API_VERSION
	.align		4
        /*0000*/ 	.byte	0x04, 0x37
        /*0002*/ 	.short	(.L_134 - .L_133)
.L_133:
        /*0004*/ 	.word	0x00000082


	//----- nvinfo : EIATTR_KPARAM_INFO
	.align		4
.L_134:
        /*0008*/ 	.byte	0x04, 0x17
        /*000a*/ 	.short	(.L_136 - .L_135)
.L_135:
        /*000c*/ 	.word	0x00000000
        /*0010*/ 	.short	0x0004
        /*0012*/ 	.short	0x0018
        /*0014*/ 	.byte	0x00, 0xf0, 0x11, 0x00


	//----- nvinfo : EIATTR_KPARAM_INFO
	.align		4
.L_136:
        /*0018*/ 	.byte	0x04, 0x17
        /*001a*/ 	.short	(.L_138 - .L_137)
.L_137:
        /*001c*/ 	.word	0x00000000
        /*0020*/ 	.short	0x0003
        /*0022*/ 	.short	0x0014
        /*0024*/ 	.byte	0x00, 0xf0, 0x11, 0x00


	//----- nvinfo : EIATTR_KPARAM_INFO
	.align		4
.L_138:
        /*0028*/ 	.byte	0x04, 0x17
        /*002a*/ 	.short	(.L_140 - .L_139)
.L_139:
        /*002c*/ 	.word	0x00000000
        /*0030*/ 	.short	0x0002
        /*0032*/ 	.short	0x0010
        /*0034*/ 	.byte	0x00, 0xf0, 0x11, 0x00


	//----- nvinfo : EIATTR_KPARAM_INFO
	.align		4
.L_140:
        /*0038*/ 	.byte	0x04, 0x17
        /*003a*/ 	.short	(.L_142 - .L_141)
.L_141:
        /*003c*/ 	.word	0x00000000
        /*0040*/ 	.short	0x0001
        /*0042*/ 	.short	0x0008
        /*0044*/ 	.byte	0x00, 0xf5, 0x21, 0x00


	//----- nvinfo : EIATTR_KPARAM_INFO
	.align		4
.L_142:
        /*0048*/ 	.byte	0x04, 0x17
        /*004a*/ 	.short	(.L_144 - .L_143)
.L_143:
        /*004c*/ 	.word	0x00000000
        /*0050*/ 	.short	0x0000
        /*0052*/ 	.short	0x0000
        /*0054*/ 	.byte	0x00, 0xf5, 0x21, 0x00


	//----- nvinfo : EIATTR_SPARSE_MMA_MASK
	.align		4
.L_144:
        /*0058*/ 	.byte	0x03, 0x50
        /*005a*/ 	.short	0x0000


	//----- nvinfo : EIATTR_MAXREG_COUNT
	.align		4
        /*005c*/ 	.byte	0x03, 0x1b
        /*005e*/ 	.short	0x00ff


	//----- nvinfo : EIATTR_MERCURY_ISA_VERSION
	.align		4
        /*0060*/ 	.byte	0x03, 0x5f
        /*0062*/ 	.short	0x0101


	//----- nvinfo : EIATTR_VRC_CTA_INIT_COUNT
	.align		4
        /*0064*/ 	.byte	0x02, 0x4a
	.zero		1
	.zero		1


	//----- nvinfo : EIATTR_EXIT_INSTR_OFFSETS
	.align		4
        /*0068*/ 	.byte	0x04, 0x1c
        /*006a*/ 	.short	(.L_146 - .L_145)


	//   ....[0]....
.L_145:
        /*006c*/ 	.word	0x000000c0


	//   ....[1]....
        /*0070*/ 	.word	0x00000350


	//   ....[2]....
        /*0074*/ 	.word	0x00000390


	//----- nvinfo : EIATTR_CRS_STACK_SIZE
	.align		4
.L_146:
        /*0078*/ 	.byte	0x04, 0x1e
        /*007a*/ 	.short	(.L_148 - .L_147)
.L_147:
        /*007c*/ 	.word	0x00000000


	//----- nvinfo : EIATTR_CBANK_PARAM_SIZE
	.align		4
.L_148:
        /*0080*/ 	.byte	0x03, 0x19
        /*0082*/ 	.short	0x001c


	//----- nvinfo : EIATTR_PARAM_CBANK
	.align		4
        /*0084*/ 	.byte	0x04, 0x0a
        /*0086*/ 	.short	(.L_150 - .L_149)
	.align		4
.L_149:
        /*0088*/ 	.word	index@(.nv.constant0._Z7PreparePfS_iii)
        /*008c*/ 	.short	0x0380
        /*008e*/ 	.short	0x001c


	//----- nvinfo : EIATTR_SW_WAR
	.align		4
.L_150:
        /*0090*/ 	.byte	0x04, 0x36
        /*0092*/ 	.short	(.L_152 - .L_151)
.L_151:
        /*0094*/ 	.word	0x00000008
.L_152:


//--------------------- .nv.callgraph             --------------------------
	.section	.nv.callgraph,"",@"SHT_CUDA_CALLGRAPH"
	.align	4
	.sectionentsize	8
	.align		4
        /*0000*/ 	.word	0x00000000
	.align		4
        /*0004*/ 	.word	0xffffffff
	.align		4
        /*0008*/ 	.word	0x00000000
	.align		4
        /*000c*/ 	.word	0xfffffffe
	.align		4
        /*0010*/ 	.word	0x00000000
	.align		4
        /*0014*/ 	.word	0xfffffffd
	.align		4
        /*0018*/ 	.word	0x00000000
	.align		4
        /*001c*/ 	.word	0xfffffffc


//--------------------- .nv.constant3             --------------------------
	.section	.nv.constant3,"a",@progbits
	.align	4
.nv.constant3:
	.type		eu,@object
	.size		eu,(pie - eu)
eu:
        /*0000*/ 	.byte	0x54, 0xf8, 0x2d, 0x40
	.type		pie,@object
	.size		pie,(.L_1 - pie)
pie:
        /*0004*/ 	.byte	0xdb, 0x0f, 0x49, 0x40
.L_1:


//--------------------- .nv.constant4             --------------------------
	.section	.nv.constant4,"a",@progbits
	.align	8
	.align		8
.nv.constant4:
        /*0000*/ 	.dword	__cudart_i2opi_f


//--------------------- .text._Z16FilmGradeKernelDPfS_iifi --------------------------
	.section	.text._Z16FilmGradeKernelDPfS_iifi,"ax",@progbits
	.align	128
        .global         _Z16FilmGradeKernelDPfS_iifi
        .type           _Z16FilmGradeKernelDPfS_iifi,@function
        .size           _Z16FilmGradeKernelDPfS_iifi,(.L_x_119 - _Z16FilmGradeKernelDPfS_iifi)
        .other          _Z16FilmGradeKernelDPfS_iifi,@"STO_CUDA_ENTRY STV_DEFAULT"
_Z16FilmGradeKernelDPfS_iifi:
.text._Z16FilmGradeKernelDPfS_iifi:
[----:B------:R-:W-:Y:S01]  /*0000*/  LDC R1, c[0x0][0x37c] ;  /* 0x0000df00ff017b82 */ /* 0x000fe20000000800 */
[----:B------:R-:W0:Y:S01]  /*0010*/  LDCU UR6, c[0x0][0x390] ;  /* 0x00007200ff0677ac */ /* 0x000e220008000800 */
[----:B------:R-:W1:Y:S06]  /*0020*/  S2R R3, SR_TID.X ;  /* 0x0000000000037919 */ /* 0x000e6c0000002100 */
[----:B------:R-:W1:Y:S01]  /*0030*/  S2UR UR4, SR_CTAID.X ;  /* 0x00000000000479c3 */ /* 0x000e620000002500 */
[----:B------:R-:W-:Y:S01]  /*0040*/  IMAD.MOV.U32 R7, RZ, RZ, 0x3a088889 ;  /* 0x3a088889ff077424 */ /* 0x000fe200078e00ff */
[----:B------:R-:W2:Y:S01]  /*0050*/  S2R R6, SR_TID.Y ;  /* 0x0000000000067919 */ /* 0x000ea20000002200 */
[----:B------:R-:W-:-:S05]  /*0060*/  IMAD.MOV.U32 R0, RZ, RZ, 0x44f00000 ;  /* 0x44f00000ff007424 */ /* 0x000fca00078e00ff */
[----:B------:R-:W1:Y:S01]  /*0070*/  LDC R4, c[0x0][0x360] ;  /* 0x0000d800ff047b82 */ /* 0x000e620000000800 */
[----:B------:R-:W-:-:S04]  /*0080*/  FFMA R0, R7, -R0, 1 ;  /* 0x3f80000007007423 */ /* 0x000fc80000000800 */
[----:B------:R-:W-:-:S03]  /*0090*/  FFMA R7, R0, R7, 0.00052083336049690842628 ;  /* 0x3a08888900077423 */ /* 0x000fc60000000007 */
[----:B------:R-:W2:Y:S01]  /*00a0*/  S2UR UR5, SR_CTAID.Y ;  /* 0x00000000000579c3 */ /* 0x000ea20000002600 */
[----:B0-----:R-:W-:-:S04]  /*00b0*/  I2FP.F32.S32 R2, UR6 ;  /* 0x0000000600027c45 */ /* 0x001fc80008201400 */
[----:B------:R-:W0:Y:S01]  /*00c0*/  FCHK P0, R2, 1920 ;  /* 0x44f0000002007902 */ /* 0x000e220000000000 */
[----:B------:R-:W-:Y:S02]  /*00d0*/  FFMA R0, R2, R7, RZ ;  /* 0x0000000702007223 */ /* 0x000fe400000000ff */
[----:B------:R-:W2:Y:S01]  /*00e0*/  LDC R5, c[0x0][0x364] ;  /* 0x0000d900ff057b82 */ /* 0x000ea20000000800 */
[----:B-1----:R-:W-:Y:S02]  /*00f0*/  IMAD R4, R4, UR4, R3 ;  /* 0x0000000404047c24 */ /* 0x002fe4000f8e0203 */
[----:B------:R-:W-:-:S04]  /*0100*/  FFMA R3, R0, -1920, R2 ;  /* 0xc4f0000000037823 */ /* 0x000fc80000000002 */
[----:B------:R-:W-:Y:S01]  /*0110*/  FFMA R7, R7, R3, R0 ;  /* 0x0000000307077223 */ /* 0x000fe20000000000 */
[----:B--2---:R-:W-:Y:S01]  /*0120*/  IMAD R5, R5, UR5, R6 ;  /* 0x0000000505057c24 */ /* 0x004fe2000f8e0206 */
[----:B------:R-:W-:-:S04]  /*0130*/  I2FP.F32.S32 R6, R4 ;  /* 0x0000000400067245 */ /* 0x000fc80000201400 */
[----:B------:R-:W-:Y:S01]  /*0140*/  I2FP.F32.U32 R0, R5 ;  /* 0x0000000500007245 */ /* 0x000fe20000201000 */
[----:B0-----:R-:W-:Y:S06]  /*0150*/  @!P0 BRA `(.L_x_0) ;  /* 0x0000000000108947 */ /* 0x001fec0003800000 */
[----:B------:R-:W-:Y:S01]  /*0160*/  HFMA2 R3, -RZ, RZ, 4.9375, 0 ;  /* 0x44f00000ff037431 */ /* 0x000fe200000001ff */
[----:B------:R-:W-:-:S07]  /*0170*/  MOV R10, 0x190 ;  /* 0x00000190000a7802 */ /* 0x000fce0000000f00 */
[----:B------:R-:W-:Y:S05]  /*0180*/  CALL.REL.NOINC `($__internal_0_$__cuda_sm3x_div_rn_noftz_f32_slowpath) ;  /* 0x00000010001c7944 */ /* 0x000fea0003c00000 */
[----:B------:R-:W-:-:S07]  /*0190*/  IMAD.MOV.U32 R7, RZ, RZ, R2 ;  /* 0x000000ffff077224 */ /* 0x000fce00078e0002 */
.L_x_0:
[----:B------:R-:W0:Y:S02]  /*01a0*/  LDCU.64 UR6, c[0x0][0x390] ;  /* 0x00007200ff0677ac */ /* 0x000e240008000a00 */
[----:B0-----:R-:W-:-:S04]  /*01b0*/  ISETP.GE.AND P0, PT, R5, UR7, PT ;  /* 0x0000000705007c0c */ /* 0x001fc8000bf06270 */
[----:B------:R-:W-:-:S13]  /*01c0*/  ISETP.GE.OR P0, PT, R4, UR6, P0 ;  /* 0x0000000604007c0c */ /* 0x000fda0008706670 */
[----:B------:R-:W-:Y:S05]  /*01d0*/  @P0 EXIT ;  /* 0x000000000000094d */ /* 0x000fea0003800000 */
[----:B------:R-:W0:Y:S01]  /*01e0*/  LDC R2, c[0x0][0x39c] ;  /* 0x0000e700ff027b82 */ /* 0x000e220000000800 */
[----:B------:R-:W-:Y:S01]  /*01f0*/  IMAD R8, R5, UR6, R4 ;  /* 0x0000000605087c24 */ /* 0x000fe2000f8e0204 */
[----:B------:R-:W1:Y:S01]  /*0200*/  LDCU.64 UR4, c[0x0][0x358] ;  /* 0x00006b00ff0477ac */ /* 0x000e620008000a00 */
[----:B------:R-:W-:Y:S02]  /*0210*/  I2FP.F32.S32 R3, UR7 ;  /* 0x0000000700037c45 */ /* 0x000fe40008201400 */
[----:B------:R-:W-:Y:S01]  /*0220*/  IMAD.SHL.U32 R8, R8, 0x4, RZ ;  /* 0x0000000408087824 */ /* 0x000fe200078e00ff */
[----:B0-----:R-:W-:-:S13]  /*0230*/  ISETP.NE.AND P0, PT, R2, 0x2, PT ;  /* 0x000000020200780c */ /* 0x001fda0003f05270 */
[----:B-1----:R-:W-:Y:S05]  /*0240*/  @!P0 BRA `(.L_x_1) ;  /* 0x0000000400e48947 */ /* 0x002fea0003800000 */
[----:B------:R-:W-:-:S13]  /*0250*/  ISETP.NE.AND P0, PT, R2, 0x1, PT ;  /* 0x000000010200780c */ /* 0x000fda0003f05270 */
[----:B------:R-:W-:Y:S05]  /*0260*/  @P0 EXIT ;  /* 0x000000000000094d */ /* 0x000fea0003800000 */
[----:B------:R-:W0:Y:S01]  /*0270*/  MUFU.RCP R2, R3 ;  /* 0x0000000300027308 */ /* 0x000e220000001000 */
[----:B------:R-:W-:Y:S07]  /*0280*/  BSSY.RECONVERGENT B0, `(.L_x_2) ;  /* 0x000000b000007945 */ /* 0x000fee0003800200 */
[----:B------:R-:W1:Y:S01]  /*0290*/  FCHK P0, R0, R3 ;  /* 0x0000000300007302 */ /* 0x000e620000000000 */
[----:B0-----:R-:W-:-:S04]  /*02a0*/  FFMA R5, R2, -R3, 1 ;  /* 0x3f80000002057423 */ /* 0x001fc80000000803 */
[----:B------:R-:W-:-:S04]  /*02b0*/  FFMA R5, R2, R5, R2 ;  /* 0x0000000502057223 */ /* 0x000fc80000000002 */
[----:B------:R-:W-:-:S04]  /*02c0*/  FFMA R2, R0, R5, RZ ;  /* 0x0000000500027223 */ /* 0x000fc800000000ff */
[----:B------:R-:W-:-:S04]  /*02d0*/  FFMA R4, R2, -R3, R0 ;  /* 0x8000000302047223 */ /* 0x000fc80000000000 */
[----:B------:R-:W-:Y:S01]  /*02e0*/  FFMA R2, R5, R4, R2 ;  /* 0x0000000405027223 */ /* 0x000fe20000000002 */
[----:B-1----:R-:W-:Y:S06]  /*02f0*/  @!P0 BRA `(.L_x_3) ;  /* 0x00000000000c8947 */ /* 0x002fec0003800000 */
[----:B------:R-:W-:Y:S02]  /*0300*/  MOV R2, R0 ;  /* 0x0000000000027202 */ /* 0x000fe40000000f00 */
[----:B------:R-:W-:-:S07]  /*0310*/  MOV R10, 0x330 ;  /* 0x00000330000a7802 */ /* 0x000fce0000000f00 */
[----:B------:R-:W-:Y:S05]  /*0320*/  CALL.REL.NOINC `($__internal_0_$__cuda_sm3x_div_rn_noftz_f32_slowpath) ;  /* 0x0000000c00b47944 */ /* 0x000fea0003c00000 */
.L_x_3:
[----:B------:R-:W-:Y:S05]  /*0330*/  BSYNC.RECONVERGENT B0 ;  /* 0x0000000000007941 */ /* 0x000fea0003800200 */
.L_x_2:
[----:B------:R-:W0:Y:S01]  /*0340*/  LDC R10, c[0x0][0x398] ;  /* 0x0000e600ff0a7b82 */ /* 0x000e220000000800 */
[----:B------:R-:W-:Y:S07]  /*0350*/  BSSY.RECONVERGENT B0, `(.L_x_4) ;  /* 0x0000066000007945 */ /* 0x000fee0003800200 */
[----:B------:R-:W1:Y:S01]  /*0360*/  LDC.64 R4, c[0x0][0x388] ;  /* 0x0000e200ff047b82 */ /* 0x000e620000000a00 */
[----:B0-----:R-:W-:-:S05]  /*0370*/  FFMA R9, R7, 0.0049999998882412910461, R10 ;  /* 0x3ba3d70a07097823 */ /* 0x001fca000000000a */
[----:B------:R-:W-:Y:S01]  /*0380*/  FSETP.GTU.AND P0, PT, R2, R9, PT ;  /* 0x000000090200720b */ /* 0x000fe20003f0c000 */
[----:B-1----:R-:W-:-:S03]  /*0390*/  IMAD.WIDE R4, R8, 0x4, R4 ;  /* 0x0000000408047825 */ /* 0x002fc600078e0204 */
[----:B------:R-:W-:-:S13]  /*03a0*/  FSETP.LTU.OR P0, PT, R2, R10, P0 ;  /* 0x0000000a0200720b */ /* 0x000fda0000709400 */
[----:B------:R-:W-:Y:S05]  /*03b0*/  @P0 BRA `(.L_x_5) ;  /* 0x0000000000f00947 */ /* 0x000fea0003800000 */
[C---:B------:R-:W-:Y:S01]  /*03c0*/  FSETP.GEU.AND P0, PT, |R6|.reuse, 2, PT ;  /* 0x400000000600780b */ /* 0x040fe20003f0e200 */
[----:B------:R-:W-:Y:S01]  /*03d0*/  BSSY.RECONVERGENT B1, `(.L_x_6) ;  /* 0x0000035000017945 */ /* 0x000fe20003800200 */
[----:B------:R-:W-:-:S11]  /*03e0*/  FADD R3, |R6|, -RZ ;  /* 0x800000ff06037221 */ /* 0x000fd60000000200 */
[----:B------:R-:W-:Y:S05]  /*03f0*/  @!P0 BRA `(.L_x_7) ;  /* 0x0000000000c88947 */ /* 0x000fea0003800000 */
[----:B------:R-:W-:-:S13]  /*0400*/  FSETP.GTU.AND P0, PT, R3, 16777216, PT ;  /* 0x4b8000000300780b */ /* 0x000fda0003f0c000 */
[----:B------:R-:W-:Y:S05]  /*0410*/  @P0 BRA `(.L_x_8) ;  /* 0x00000000005c0947 */ /* 0x000fea0003800000 */
[----:B------:R-:W-:Y:S01]  /*0420*/  FMUL R0, R3, 0.5 ;  /* 0x3f00000003007820 */ /* 0x000fe20000400000 */
[----:B------:R-:W-:Y:S05]  /*0430*/  BSSY.RECONVERGENT B2, `(.L_x_9) ;  /* 0x0000013000027945 */ /* 0x000fea0003800200 */
[----:B------:R-:W0:Y:S02]  /*0440*/  FRND.TRUNC R0, R0 ;  /* 0x0000000000007307 */ /* 0x000e24000020d000 */
[----:B0-----:R-:W-:-:S05]  /*0450*/  FFMA R7, R0, -2, R3 ;  /* 0xc000000000077823 */ /* 0x001fca0000000003 */
[----:B------:R-:W-:-:S13]  /*0460*/  ISETP.GE.U32.AND P0, PT, R7, 0x40000000, PT ;  /* 0x400000000700780c */ /* 0x000fda0003f06070 */
[----:B------:R-:W-:Y:S05]  /*0470*/  @!P0 BRA `(.L_x_10) ;  /* 0x0000000000388947 */ /* 0x000fea0003800000 */
[----:B------:R-:W-:-:S04]  /*0480*/  ISETP.GE.U32.AND P0, PT, R7, -0x7fffffff, PT ;  /* 0x800000010700780c */ /* 0x000fc80003f06070 */
[----:B------:R-:W-:-:S09]  /*0490*/  FSETP.GEU.OR P1, PT, R7, -2, !P0 ;  /* 0xc00000000700780b */ /* 0x000fd2000472e400 */
[----:B------:R-:W-:-:S04]  /*04a0*/  @P0 FADD R2, R0, -1 ;  /* 0xbf80000000020421 */ /* 0x000fc80000000000 */
[----:B------:R-:W-:-:S04]  /*04b0*/  @!P1 FADD R2, R2, -1 ;  /* 0xbf80000002029421 */ /* 0x000fc80000000000 */
[----:B------:R-:W-:Y:S01]  /*04c0*/  @P0 IMAD.MOV.U32 R0, RZ, RZ, R2 ;  /* 0x000000ffff000224 */ /* 0x000fe200078e0002 */
[----:B------:R-:W-:Y:S06]  /*04d0*/  @P0 BRA `(.L_x_10) ;  /* 0x0000000000200947 */ /* 0x000fec0003800000 */
[----:B------:R-:W-:Y:S01]  /*04e0*/  FSETP.GE.AND P0, PT, R7, 4, PT ;  /* 0x408000000700780b */ /* 0x000fe20003f06000 */
[----:B------:R-:W-:-:S12]  /*04f0*/  FADD R0, R0, 1 ;  /* 0x3f80000000007421 */ /* 0x000fd80000000000 */
[----:B------:R-:W-:-:S04]  /*0500*/  @P0 IMAD.MOV.U32 R2, RZ, RZ, 0x40000000 ;  /* 0x40000000ff020424 */ /* 0x000fc800078e00ff */
[----:B------:R-:W-:-:S05]  /*0510*/  @P0 FFMA R2, R2, -3, R7 ;  /* 0xc040000002020823 */ /* 0x000fca0000000007 */
[----:B------:R-:W-:Y:S01]  /*0520*/  FSETP.GE.AND P1, PT, R2, RZ, P0 ;  /* 0x000000ff0200720b */ /* 0x000fe20000726000 */
[----:B------:R-:W-:-:S12]  /*0530*/  @P0 FADD R2, R0, 1 ;  /* 0x3f80000000020421 */ /* 0x000fd80000000000 */
[----:B------:R-:W-:-:S05]  /*0540*/  @P1 FADD R2, R2, 1 ;  /* 0x3f80000002021421 */ /* 0x000fca0000000000 */
[----:B------:R-:W-:-:S07]  /*0550*/  @P0 MOV R0, R2 ;  /* 0x0000000200000202 */ /* 0x000fce0000000f00 */
.L_x_10:
[----:B------:R-:W-:Y:S05]  /*0560*/  BSYNC.RECONVERGENT B2 ;  /* 0x0000000000027941 */ /* 0x000fea0003800200 */
.L_x_9:
[----:B------:R-:W-:Y:S01]  /*0570*/  FFMA R3, R0, -2, R3 ;  /* 0xc000000000037823 */ /* 0x000fe20000000003 */
[----:B------:R-:W-:Y:S06]  /*0580*/  BRA `(.L_x_7) ;  /* 0x0000000000647947 */ /* 0x000fec0003800000 */
.L_x_8:
[C---:B------:R-:W-:Y:S01]  /*0590*/  LOP3.LUT R0, R3.reuse, 0xff800000, RZ, 0xc0, !PT ;  /* 0xff80000003007812 */ /* 0x040fe200078ec0ff */
[----:B------:R-:W-:Y:S01]  /*05a0*/  IMAD.MOV.U32 R9, RZ, RZ, 0x7fffffff ;  /* 0x7fffffffff097424 */ /* 0x000fe200078e00ff */
[C---:B------:R-:W-:Y:S01]  /*05b0*/  ISETP.GT.U32.AND P0, PT, R3.reuse, 0x7f7fffff, PT ;  /* 0x7f7fffff0300780c */ /* 0x040fe20003f04070 */
[----:B------:R-:W-:Y:S02]  /*05c0*/  BSSY.RECONVERGENT B2, `(.L_x_11) ;  /* 0x0000013000027945 */ /* 0x000fe40003800200 */
[----:B------:R-:W-:Y:S01]  /*05d0*/  VIADD R2, R0, 0xc0000000 ;  /* 0xc000000000027836 */ /* 0x000fe20000000000 */
[----:B------:R-:W-:Y:S02]  /*05e0*/  LOP3.LUT R0, R3, 0x7fffff, RZ, 0xc0, !PT ;  /* 0x007fffff03007812 */ /* 0x000fe400078ec0ff */
[----:B------:R-:W-:Y:S02]  /*05f0*/  FSEL R9, R9, 16777216, P0 ;  /* 0x4b80000009097808 */ /* 0x000fe40000000000 */
[----:B------:R-:W-:-:S02]  /*0600*/  ISETP.NE.AND P1, PT, R2, RZ, PT ;  /* 0x000000ff0200720c */ /* 0x000fc40003f25270 */
[----:B------:R-:W-:-:S11]  /*0610*/  LOP3.LUT R0, R0, 0x3f800000, RZ, 0xfc, !PT ;  /* 0x3f80000000007812 */ /* 0x000fd600078efcff */
[----:B------:R-:W-:Y:S05]  /*0620*/  @!P1 BRA `(.L_x_12) ;  /* 0x0000000000309947 */ /* 0x000fea0003800000 */
.L_x_13:
[----:B------:R-:W-:-:S04]  /*0630*/  VIMNMX.U32 R3, PT, PT, R2, 0xb800000, PT ;  /* 0x0b80000002037848 */ /* 0x000fc80003fe0000 */
[----:B------:R-:W-:Y:S01]  /*0640*/  IADD3 R0, PT, PT, R3, R0, RZ ;  /* 0x0000000003007210 */ /* 0x000fe20007ffe0ff */
[----:B------:R-:W-:-:S04]  /*0650*/  IMAD.IADD R2, R2, 0x1, -R3 ;  /* 0x0000000102027824 */ /* 0x000fc800078e0a03 */
[----:B------:R-:W-:Y:S01]  /*0660*/  FADD R7, R0, -R0 ;  /* 0x8000000000077221 */ /* 0x000fe20000000000 */
[----:B------:R-:W-:-:S03]  /*0670*/  ISETP.NE.AND P1, PT, R2, RZ, PT ;  /* 0x000000ff0200720c */ /* 0x000fc60003f25270 */
[----:B------:R-:W-:-:S04]  /*0680*/  FADD R7, R0, R7 ;  /* 0x0000000700077221 */ /* 0x000fc80000000000 */
[----:B------:R-:W-:-:S04]  /*0690*/  FADD R8, R0, -R7 ;  /* 0x8000000700087221 */ /* 0x000fc80000000000 */
[----:B------:R-:W-:-:S04]  /*06a0*/  FFMA.RZ R8, R8, 1, R7 ;  /* 0x3f80000008087823 */ /* 0x000fc8000000c007 */
[----:B------:R-:W0:Y:S02]  /*06b0*/  FRND.TRUNC R7, R8 ;  /* 0x0000000800077307 */ /* 0x000e24000020d000 */
[----:B0-----:R-:W-:-:S05]  /*06c0*/  FADD R0, R0, -R7 ;  /* 0x8000000700007221 */ /* 0x001fca0000000000 */
[----:B------:R-:W-:-:S13]  /*06d0*/  ISETP.NE.AND P0, PT, R0, RZ, PT ;  /* 0x000000ff0000720c */ /* 0x000fda0003f05270 */
[----:B------:R-:W-:Y:S05]  /*06e0*/  @P0 BRA P1, `(.L_x_13) ;  /* 0xfffffffc00d00947 */ /* 0x000fea000083ffff */
.L_x_12:
[----:B------:R-:W-:Y:S05]  /*06f0*/  BSYNC.RECONVERGENT B2 ;  /* 0x0000000000027941 */ /* 0x000fea0003800200 */
.L_x_11:
[----:B------:R-:W-:-:S04]  /*0700*/  FMUL R0, R0, 1.1920928955078125e-07 ;  /* 0x3400000000007820 */ /* 0x000fc80000400000 */
[----:B------:R-:W-:-:S07]  /*0710*/  FMUL R3, R9, R0 ;  /* 0x0000000009037220 */ /* 0x000fce0000400000 */
.L_x_7:
[----:B------:R-:W-:Y:S05]  /*0720*/  BSYNC.RECONVERGENT B1 ;  /* 0x0000000000017941 */ /* 0x000fea0003800200 */
.L_x_6:
[C---:B------:R-:W-:Y:S02]  /*0730*/  FSETP.NAN.AND P0, PT, |R3|.reuse, |R3|, PT ;  /* 0x400000030300720b */ /* 0x040fe40003f08200 */
[----:B------:R-:W-:-:S04]  /*0740*/  LOP3.LUT R6, R3, 0x80000000, R6, 0xb8, !PT ;  /* 0x8000000003067812 */ /* 0x000fc800078eb806 */
[----:B------:R-:W-:-:S04]  /*0750*/  FSEL R6, R3, R6, P0 ;  /* 0x0000000603067208 */ /* 0x000fc80000000000 */
[----:B------:R-:W-:Y:S01]  /*0760*/  FSET.BF.NEU.AND R9, R6, RZ, PT ;  /* 0x000000ff0609720a */ /* 0x000fe2000380d000 */
[----:B------:R-:W-:Y:S06]  /*0770*/  BRA `(.L_x_14) ;  /* 0x00000000008c7947 */ /* 0x000fec0003800000 */
.L_x_5:
[----:B------:R0:W5:Y:S01]  /*0780*/  LDG.E R6, desc[UR4][R4.64] ;  /* 0x0000000404067981 */ /* 0x000162000c1e1900 */
[----:B------:R-:W1:Y:S01]  /*0790*/  MUFU.RCP R2, R3 ;  /* 0x0000000300027308 */ /* 0x000e620000001000 */
[----:B------:R-:W-:Y:S01]  /*07a0*/  FFMA R11, R7, -5, R0 ;  /* 0xc0a00000070b7823 */ /* 0x000fe20000000000 */
[----:B------:R-:W-:Y:S06]  /*07b0*/  BSSY.RECONVERGENT B1, `(.L_x_15) ;  /* 0x000000c000017945 */ /* 0x000fec0003800200 */
[----:B------:R-:W2:Y:S01]  /*07c0*/  FCHK P0, R11, R3 ;  /* 0x000000030b007302 */ /* 0x000ea20000000000 */
[----:B-1----:R-:W-:-:S04]  /*07d0*/  FFMA R9, R2, -R3, 1 ;  /* 0x3f80000002097423 */ /* 0x002fc80000000803 */
[----:B------:R-:W-:-:S04]  /*07e0*/  FFMA R2, R2, R9, R2 ;  /* 0x0000000902027223 */ /* 0x000fc80000000002 */
[----:B------:R-:W-:-:S04]  /*07f0*/  FFMA R8, R2, R11, RZ ;  /* 0x0000000b02087223 */ /* 0x000fc800000000ff */
[----:B------:R-:W-:-:S04]  /*0800*/  FFMA R9, R8, -R3, R11 ;  /* 0x8000000308097223 */ /* 0x000fc8000000000b */
[----:B------:R-:W-:Y:S01]  /*0810*/  FFMA R9, R2, R9, R8 ;  /* 0x0000000902097223 */ /* 0x000fe20000000008 */
[----:B0-2---:R-:W-:Y:S06]  /*0820*/  @!P0 BRA `(.L_x_16) ;  /* 0x0000000000108947 */ /* 0x005fec0003800000 */
[----:B------:R-:W-:Y:S01]  /*0830*/  IMAD.MOV.U32 R2, RZ, RZ, R11 ;  /* 0x000000ffff027224 */ /* 0x000fe200078e000b */
[----:B------:R-:W-:-:S07]  /*0840*/  MOV R10, 0x860 ;  /* 0x00000860000a7802 */ /* 0x000fce0000000f00 */
[----:B-----5:R-:W-:Y:S05]  /*0850*/  CALL.REL.NOINC `($__internal_0_$__cuda_sm3x_div_rn_noftz_f32_slowpath) ;  /* 0x0000000800687944 */ /* 0x020fea0003c00000 */
[----:B------:R-:W-:-:S07]  /*0860*/  MOV R9, R2 ;  /* 0x0000000200097202 */ /* 0x000fce0000000f00 */
.L_x_16:
[----:B------:R-:W-:Y:S05]  /*0870*/  BSYNC.RECONVERGENT B1 ;  /* 0x0000000000017941 */ /* 0x000fea0003800200 */
.L_x_15:
[----:B-----5:R-:W-:Y:S01]  /*0880*/  FSETP.GE.AND P0, PT, R6, R9, PT ;  /* 0x000000090600720b */ /* 0x020fe20003f06000 */
[----:B------:R-:W-:-:S12]  /*0890*/  IMAD.MOV.U32 R9, RZ, RZ, RZ ;  /* 0x000000ffff097224 */ /* 0x000fd800078e00ff */
[----:B------:R-:W-:Y:S05]  /*08a0*/  @!P0 BRA `(.L_x_14) ;  /* 0x0000000000408947 */ /* 0x000fea0003800000 */
[----:B------:R-:W0:Y:S01]  /*08b0*/  MUFU.RCP R2, R3 ;  /* 0x0000000300027308 */ /* 0x000e220000001000 */
[----:B------:R-:W-:Y:S01]  /*08c0*/  FFMA R9, R7, 5, R0 ;  /* 0x40a0000007097823 */ /* 0x000fe20000000000 */
[----:B------:R-:W-:Y:S06]  /*08d0*/  BSSY.RECONVERGENT B1, `(.L_x_17) ;  /* 0x000000c000017945 */ /* 0x000fec0003800200 */
[----:B------:R-:W1:Y:S01]  /*08e0*/  FCHK P0, R9, R3 ;  /* 0x0000000309007302 */ /* 0x000e620000000000 */
[----:B0-----:R-:W-:-:S04]  /*08f0*/  FFMA R11, R2, -R3, 1 ;  /* 0x3f800000020b7423 */ /* 0x001fc80000000803 */
[----:B------:R-:W-:-:S04]  /*0900*/  FFMA R0, R2, R11, R2 ;  /* 0x0000000b02007223 */ /* 0x000fc80000000002 */
[----:B------:R-:W-:-:S04]  /*0910*/  FFMA R2, R0, R9, RZ ;  /* 0x0000000900027223 */ /* 0x000fc800000000ff */
[----:B------:R-:W-:-:S04]  /*0920*/  FFMA R7, R2, -R3, R9 ;  /* 0x8000000302077223 */ /* 0x000fc80000000009 */
[----:B------:R-:W-:Y:S01]  /*0930*/  FFMA R7, R0, R7, R2 ;  /* 0x0000000700077223 */ /* 0x000fe20000000002 */
[----:B-1----:R-:W-:Y:S06]  /*0940*/  @!P0 BRA `(.L_x_18) ;  /* 0x0000000000108947 */ /* 0x002fec0003800000 */
[----:B------:R-:W-:Y:S01]  /*0950*/  IMAD.MOV.U32 R2, RZ, RZ, R9 ;  /* 0x000000ffff027224 */ /* 0x000fe200078e0009 */
[----:B------:R-:W-:-:S07]  /*0960*/  MOV R10, 0x980 ;  /* 0x00000980000a7802 */ /* 0x000fce0000000f00 */
[----:B------:R-:W-:Y:S05]  /*0970*/  CALL.REL.NOINC `($__internal_0_$__cuda_sm3x_div_rn_noftz_f32_slowpath) ;  /* 0x0000000800207944 */ /* 0x000fea0003c00000 */
[----:B------:R-:W-:-:S07]  /*0980*/  MOV R7, R2 ;  /* 0x0000000200077202 */ /* 0x000fce0000000f00 */
.L_x_18:
[----:B------:R-:W-:Y:S05]  /*0990*/  BSYNC.RECONVERGENT B1 ;  /* 0x0000000000017941 */ /* 0x000fea0003800200 */
.L_x_17:
[----:B------:R-:W-:-:S07]  /*09a0*/  FSET.BF.LE.AND R9, R6, R7, PT ;  /* 0x000000070609720a */ /* 0x000fce0003803000 */
.L_x_14:
[----:B------:R-:W-:Y:S05]  /*09b0*/  BSYNC.RECONVERGENT B0 ;  /* 0x0000000000007941 */ /* 0x000fea0003800200 */
.L_x_4:
[----:B------:R-:W-:Y:S01]  /*09c0*/  STG.E desc[UR4][R4.64], R9 ;  /* 0x0000000904007986 */ /* 0x000fe2000c101904 */
[----:B------:R-:W-:Y:S05]  /*09d0*/  EXIT ;  /* 0x000000000000794d */ /* 0x000fea0003800000 */
.L_x_1:
        /* <DEDUP_REMOVED lines=12> */
.L_x_20:
[----:B------:R-:W-:Y:S05]  /*0aa0*/  BSYNC.RECONVERGENT B0 ;  /* 0x0000000000007941 */ /* 0x000fea0003800200 */
.L_x_19:
[----:B------:R-:W0:Y:S01]  /*0ab0*/  LDC R10, c[0x0][0x398] ;  /* 0x0000e600ff0a7b82 */ /* 0x000e220000000800 */
[----:B------:R-:W-:Y:S04]  /*0ac0*/  BSSY.RECONVERGENT B0, `(.L_x_21) ;  /* 0x0000070000007945 */ /* 0x000fe80003800200 */
[----:B------:R-:W-:Y:S03]  /*0ad0*/  BSSY.RELIABLE B1, `(.L_x_22) ;  /* 0x000006d000017945 */ /* 0x000fe60003800100 */
        /* <DEDUP_REMOVED lines=26> */
[----:B------:R-:W-:-:S05]  /*0c80*/  @P0 MOV R7, 0x40000000 ;  /* 0x4000000000070802 */ /* 0x000fca0000000f00 */
[----:B------:R-:W-:-:S05]  /*0c90*/  @P0 FFMA R2, R7, -3, R2 ;  /* 0xc040000007020823 */ /* 0x000fca0000000002 */
[----:B------:R-:W-:Y:S01]  /*0ca0*/  FSETP.GE.AND P1, PT, R2, RZ, P0 ;  /* 0x000000ff0200720b */ /* 0x000fe20000726000 */
[----:B------:R-:W-:-:S12]  /*0cb0*/  @P0 FADD R2, R0, 1 ;  /* 0x3f80000000020421 */ /* 0x000fd80000000000 */
[----:B------:R-:W-:-:S04]  /*0cc0*/  @P1 FADD R2, R2, 1 ;  /* 0x3f80000002021421 */ /* 0x000fc80000000000 */
[----:B------:R-:W-:-:S07]  /*0cd0*/  @P0 IMAD.MOV.U32 R0, RZ, RZ, R2 ;  /* 0x000000ffff000224 */ /* 0x000fce00078e0002 */
.L_x_28:
[----:B------:R-:W-:Y:S05]  /*0ce0*/  BSYNC.RECONVERGENT B3 ;  /* 0x0000000000037941 */ /* 0x000fea0003800200 */
.L_x_27:
[----:B------:R-:W-:Y:S01]  /*0cf0*/  FFMA R3, R0, -2, R3 ;  /* 0xc000000000037823 */ /* 0x000fe20000000003 */
[----:B------:R-:W-:Y:S06]  /*0d00*/  BRA `(.L_x_25) ;  /* 0x0000000000647947 */ /* 0x000fec0003800000 */
.L_x_26:
[C---:B------:R-:W-:Y:S01]  /*0d10*/  LOP3.LUT R0, R3.reuse, 0xff800000, RZ, 0xc0, !PT ;  /* 0xff80000003007812 */ /* 0x040fe200078ec0ff */
[----:B------:R-:W-:Y:S01]  /*0d20*/  BSSY.RECONVERGENT B3, `(.L_x_29) ;  /* 0x0000015000037945 */ /* 0x000fe20003800200 */
[C---:B------:R-:W-:Y:S02]  /*0d30*/  ISETP.GT.U32.AND P0, PT, R3.reuse, 0x7f7fffff, PT ;  /* 0x7f7fffff0300780c */ /* 0x040fe40003f04070 */
[----:B------:R-:W-:Y:S01]  /*0d40*/  MOV R9, 0x7fffffff ;  /* 0x7fffffff00097802 */ /* 0x000fe20000000f00 */
[----:B------:R-:W-:Y:S01]  /*0d50*/  VIADD R2, R0, 0xc0000000 ;  /* 0xc000000000027836 */ /* 0x000fe20000000000 */
[----:B------:R-:W-:Y:S02]  /*0d60*/  LOP3.LUT R0, R3, 0x7fffff, RZ, 0xc0, !PT ;  /* 0x007fffff03007812 */ /* 0x000fe400078ec0ff */
[----:B------:R-:W-:Y:S02]  /*0d70*/  FSEL R9, R9, 16777216, P0 ;  /* 0x4b80000009097808 */ /* 0x000fe40000000000 */
[----:B------:R-:W-:-:S02]  /*0d80*/  ISETP.NE.AND P1, PT, R2, RZ, PT ;  /* 0x000000ff0200720c */ /* 0x000fc40003f25270 */
[----:B------:R-:W-:-:S11]  /*0d90*/  LOP3.LUT R0, R0, 0x3f800000, RZ, 0xfc, !PT ;  /* 0x3f80000000007812 */ /* 0x000fd600078efcff */
[----:B------:R-:W-:Y:S05]  /*0da0*/  @!P1 BRA `(.L_x_30) ;  /* 0x0000000000309947 */ /* 0x000fea0003800000 */
.L_x_31:
[----:B------:R-:W-:-:S05]  /*0db0*/  VIMNMX.U32 R3, PT, PT, R2, 0xb800000, PT ;  /* 0x0b80000002037848 */ /* 0x000fca0003fe0000 */
[----:B------:R-:W-:Y:S02]  /*0dc0*/  IMAD.IADD R0, R3, 0x1, R0 ;  /* 0x0000000103007824 */ /* 0x000fe400078e0200 */
[----:B------:R-:W-:Y:S02]  /*0dd0*/  IMAD.IADD R2, R2, 0x1, -R3 ;  /* 0x0000000102027824 */ /* 0x000fe400078e0a03 */
[----:B------:R-:W-:-:S03]  /*0de0*/  FADD R7, R0, -R0 ;  /* 0x8000000000077221 */ /* 0x000fc60000000000 */
[----:B------:R-:W-:Y:S01]  /*0df0*/  ISETP.NE.AND P1, PT, R2, RZ, PT ;  /* 0x000000ff0200720c */ /* 0x000fe20003f25270 */
[----:B------:R-:W-:-:S04]  /*0e00*/  FADD R7, R0, R7 ;  /* 0x0000000700077221 */ /* 0x000fc80000000000 */
[----:B------:R-:W-:-:S04]  /*0e10*/  FADD R8, R0, -R7 ;  /* 0x8000000700087221 */ /* 0x000fc80000000000 */
[----:B------:R-:W-:-:S04]  /*0e20*/  FFMA.RZ R8, R8, 1, R7 ;  /* 0x3f80000008087823 */ /* 0x000fc8000000c007 */
[----:B------:R-:W0:Y:S02]  /*0e30*/  FRND.TRUNC R7, R8 ;  /* 0x0000000800077307 */ /* 0x000e24000020d000 */
[----:B0-----:R-:W-:-:S05]  /*0e40*/  FADD R0, R0, -R7 ;  /* 0x8000000700007221 */ /* 0x001fca0000000000 */
[----:B------:R-:W-:-:S13]  /*0e50*/  ISETP.NE.AND P0, PT, R0, RZ, PT ;  /* 0x000000ff0000720c */ /* 0x000fda0003f05270 */
[----:B------:R-:W-:Y:S05]  /*0e60*/  @P0 BRA P1, `(.L_x_31) ;  /* 0xfffffffc00d00947 */ /* 0x000fea000083ffff */
.L_x_30:
[----:B------:R-:W-:Y:S05]  /*0e70*/  BSYNC.RECONVERGENT B3 ;  /* 0x0000000000037941 */ /* 0x000fea0003800200 */
.L_x_29:
[----:B------:R-:W-:-:S04]  /*0e80*/  FMUL R0, R0, 1.1920928955078125e-07 ;  /* 0x3400000000007820 */ /* 0x000fc80000400000 */
[----:B------:R-:W-:-:S07]  /*0e90*/  FMUL R3, R9, R0 ;  /* 0x0000000009037220 */ /* 0x000fce0000400000 */
.L_x_25:
[----:B------:R-:W-:Y:S05]  /*0ea0*/  BSYNC.RECONVERGENT B2 ;  /* 0x0000000000027941 */ /* 0x000fea0003800200 */
.L_x_24:
[C---:B------:R-:W-:Y:S02]  /*0eb0*/  FSETP.NAN.AND P0, PT, |R3|.reuse, |R3|, PT ;  /* 0x400000030300720b */ /* 0x040fe40003f08200 */
[----:B------:R-:W-:-:S04]  /*0ec0*/  LOP3.LUT R6, R3, 0x80000000, R6, 0xb8, !PT ;  /* 0x8000000003067812 */ /* 0x000fc800078eb806 */
[----:B------:R-:W-:Y:S01]  /*0ed0*/  FSEL R6, R3, R6, P0 ;  /* 0x0000000603067208 */ /* 0x000fe20000000000 */
[----:B------:R-:W-:-:S03]  /*0ee0*/  HFMA2 R3, -RZ, RZ, 1.875, 0 ;  /* 0x3f800000ff037431 */ /* 0x000fc600000001ff */
[----:B------:R-:W-:-:S13]  /*0ef0*/  FSETP.NEU.AND P0, PT, R6, RZ, PT ;  /* 0x000000ff0600720b */ /* 0x000fda0003f0d000 */
[----:B------:R-:W-:Y:S05]  /*0f00*/  @P0 BREAK.RELIABLE B1 ;  /* 0x0000000000010942 */ /* 0x000fea0003800100 */
[----:B------:R-:W-:Y:S05]  /*0f10*/  @P0 BRA `(.L_x_32) ;  /* 0x0000000000a80947 */ /* 0x000fea0003800000 */
[----:B------:R-:W-:Y:S05]  /*0f20*/  BRA `(.L_x_33) ;  /* 0x00000000009c7947 */ /* 0x000fea0003800000 */
.L_x_23:
[----:B------:R-:W0:Y:S02]  /*0f30*/  LDC.64 R10, c[0x0][0x380] ;  /* 0x0000e000ff0a7b82 */ /* 0x000e240000000a00 */
[----:B0-----:R-:W-:-:S05]  /*0f40*/  IMAD.WIDE R8, R8, 0x4, R10 ;  /* 0x0000000408087825 */ /* 0x001fca00078e020a */
        /* <DEDUP_REMOVED lines=14> */
[----:B------:R-:W-:-:S07]  /*1030*/  IMAD.MOV.U32 R11, RZ, RZ, R2 ;  /* 0x000000ffff0b7224 */ /* 0x000fce00078e0002 */
.L_x_35:
[----:B------:R-:W-:Y:S05]  /*1040*/  BSYNC.RECONVERGENT B2 ;  /* 0x0000000000027941 */ /* 0x000fea0003800200 */
.L_x_34:
[----:B-----5:R-:W-:-:S13]  /*1050*/  FSETP.GE.AND P0, PT, R6, R11, PT ;  /* 0x0000000b0600720b */ /* 0x020fda0003f06000 */
        /* <DEDUP_REMOVED lines=14> */
[----:B------:R-:W-:-:S07]  /*1140*/  IMAD.MOV.U32 R7, RZ, RZ, R2 ;  /* 0x000000ffff077224 */ /* 0x000fce00078e0002 */
.L_x_37:
[----:B------:R-:W-:Y:S05]  /*1150*/  BSYNC.RECONVERGENT B2 ;  /* 0x0000000000027941 */ /* 0x000fea0003800200 */
.L_x_36:
[----:B------:R-:W-:Y:S01]  /*1160*/  FSETP.GTU.AND P0, PT, R6, R7, PT ;  /* 0x000000070600720b */ /* 0x000fe20003f0c000 */
[----:B------:R-:W-:-:S12]  /*1170*/  IMAD.MOV.U32 R3, RZ, RZ, 0x3f800000 ;  /* 0x3f800000ff037424 */ /* 0x000fd800078e00ff */
[----:B------:R-:W-:Y:S05]  /*1180*/  @!P0 BREAK.RELIABLE B1 ;  /* 0x0000000000018942 */ /* 0x000fea0003800100 */
[----:B------:R-:W-:Y:S05]  /*1190*/  @!P0 BRA `(.L_x_32) ;  /* 0x0000000000088947 */ /* 0x000fea0003800000 */
.L_x_33:
[----:B------:R-:W-:Y:S05]  /*11a0*/  BSYNC.RELIABLE B1 ;  /* 0x0000000000017941 */ /* 0x000fea0003800100 */
.L_x_22:
[----:B------:R0:W5:Y:S02]  /*11b0*/  LDG.E R3, desc[UR4][R4.64] ;  /* 0x0000000404037981 */ /* 0x000164000c1e1900 */
.L_x_32:
[----:B------:R-:W-:Y:S05]  /*11c0*/  BSYNC.RECONVERGENT B0 ;  /* 0x0000000000007941 */ /* 0x000fea0003800200 */
.L_x_21:
[----:B------:R-:W-:Y:S05]  /*11d0*/  WARPSYNC.ALL ;  /* 0x0000000000007948 */ /* 0x000fea0003800000 */
[----:B-----5:R-:W-:Y:S01]  /*11e0*/  STG.E desc[UR4][R4.64], R3 ;  /* 0x0000000304007986 */ /* 0x020fe2000c101904 */
[----:B------:R-:W-:Y:S05]  /*11f0*/  EXIT ;  /* 0x000000000000794d */ /* 0x000fea0003800000 */
        .weak           $__internal_0_$__cuda_sm3x_div_rn_noftz_f32_slowpath
        .type           $__internal_0_$__cuda_sm3x_div_rn_noftz_f32_slowpath,@function
        .size           $__internal_0_$__cuda_sm3x_div_rn_noftz_f32_slowpath,(.L_x_119 - $__internal_0_$__cuda_sm3x_div_rn_noftz_f32_slowpath)
$__internal_0_$__cuda_sm3x_div_rn_noftz_f32_slowpath:
[--C-:B------:R-:W-:Y:S01]  /*1200*/  SHF.R.U32.HI R9, RZ, 0x17, R3.reuse ;  /* 0x00000017ff097819 */ /* 0x100fe20000011603 */
[----:B------:R-:W-:Y:S01]  /*1210*/  BSSY.RECONVERGENT B3, `(.L_x_38) ;  /* 0x0000063000037945 */ /* 0x000fe20003800200 */
[----:B------:R-:W-:Y:S01]  /*1220*/  SHF.R.U32.HI R11, RZ, 0x17, R2 ;  /* 0x00000017ff0b7819 */ /* 0x000fe20000011602 */
[----:B------:R-:W-:Y:S01]  /*1230*/  IMAD.MOV.U32 R13, RZ, RZ, R3 ;  /* 0x000000ffff0d7224 */ /* 0x000fe200078e0003 */
[----:B------:R-:W-:Y:S02]  /*1240*/  LOP3.LUT R9, R9, 0xff, RZ, 0xc0, !PT ;  /* 0x000000ff09097812 */ /* 0x000fe400078ec0ff */
[----:B------:R-:W-:Y:S02]  /*1250*/  LOP3.LUT R14, R11, 0xff, RZ, 0xc0, !PT ;  /* 0x000000ff0b0e7812 */ /* 0x000fe400078ec0ff */
[----:B------:R-:W-:-:S03]  /*1260*/  IADD3 R15, PT, PT, R9, -0x1, RZ ;  /* 0xffffffff090f7810 */ /* 0x000fc60007ffe0ff */
[----:B------:R-:W-:Y:S01]  /*1270*/  VIADD R12, R14, 0xffffffff ;  /* 0xffffffff0e0c7836 */ /* 0x000fe20000000000 */
[----:B------:R-:W-:-:S04]  /*1280*/  ISETP.GT.U32.AND P0, PT, R15, 0xfd, PT ;  /* 0x000000fd0f00780c */ /* 0x000fc80003f04070 */
[----:B------:R-:W-:-:S13]  /*1290*/  ISETP.GT.U32.OR P0, PT, R12, 0xfd, P0 ;  /* 0x000000fd0c00780c */ /* 0x000fda0000704470 */
[----:B------:R-:W-:Y:S01]  /*12a0*/  @!P0 MOV R11, RZ ;  /* 0x000000ff000b8202 */ /* 0x000fe20000000f00 */
[----:B------:R-:W-:Y:S06]  /*12b0*/  @!P0 BRA `(.L_x_39) ;  /* 0x00000000005c8947 */ /* 0x000fec0003800000 */
[----:B------:R-:W-:Y:S02]  /*12c0*/  FSETP.GTU.FTZ.AND P0, PT, |R2|, +INF , PT ;  /* 0x7f8000000200780b */ /* 0x000fe40003f1c200 */
[----:B------:R-:W-:-:S04]  /*12d0*/  FSETP.GTU.FTZ.AND P1, PT, |R3|, +INF , PT ;  /* 0x7f8000000300780b */ /* 0x000fc80003f3c200 */
[----:B------:R-:W-:-:S13]  /*12e0*/  PLOP3.LUT P0, PT, P0, P1, PT, 0xf8, 0x8f ;  /* 0x00000000008f781c */ /* 0x000fda0000703f70 */
[----:B------:R-:W-:Y:S05]  /*12f0*/  @P0 BRA `(.L_x_40) ;  /* 0x00000004004c0947 */ /* 0x000fea0003800000 */
[----:B------:R-:W-:-:S13]  /*1300*/  LOP3.LUT P0, RZ, R13, 0x7fffffff, R2, 0xc8, !PT ;  /* 0x7fffffff0dff7812 */ /* 0x000fda000780c802 */
[----:B------:R-:W-:Y:S05]  /*1310*/  @!P0 BRA `(.L_x_41) ;  /* 0x00000004003c8947 */ /* 0x000fea0003800000 */
[C---:B------:R-:W-:Y:S02]  /*1320*/  FSETP.NEU.FTZ.AND P2, PT, |R2|.reuse, +INF , PT ;  /* 0x7f8000000200780b */ /* 0x040fe40003f5d200 */
[----:B------:R-:W-:Y:S02]  /*1330*/  FSETP.NEU.FTZ.AND P1, PT, |R3|, +INF , PT ;  /* 0x7f8000000300780b */ /* 0x000fe40003f3d200 */
[----:B------:R-:W-:-:S11]  /*1340*/  FSETP.NEU.FTZ.AND P0, PT, |R2|, +INF , PT ;  /* 0x7f8000000200780b */ /* 0x000fd60003f1d200 */
[----:B------:R-:W-:Y:S05]  /*1350*/  @!P1 BRA !P2, `(.L_x_41) ;  /* 0x00000004002c9947 */ /* 0x000fea0005000000 */
[----:B------:R-:W-:-:S04]  /*1360*/  LOP3.LUT P2, RZ, R2, 0x7fffffff, RZ, 0xc0, !PT ;  /* 0x7fffffff02ff7812 */ /* 0x000fc8000784c0ff */
[----:B------:R-:W-:-:S13]  /*1370*/  PLOP3.LUT P1, PT, P1, P2, PT, 0x2f, 0xf2 ;  /* 0x0000000000f2781c */ /* 0x000fda0000f24577 */
[----:B------:R-:W-:Y:S05]  /*1380*/  @P1 BRA `(.L_x_42) ;  /* 0x0000000400181947 */ /* 0x000fea0003800000 */
[----:B------:R-:W-:-:S04]  /*1390*/  LOP3.LUT P1, RZ, R13, 0x7fffffff, RZ, 0xc0, !PT ;  /* 0x7fffffff0dff7812 */ /* 0x000fc8000782c0ff */
[----:B------:R-:W-:-:S13]  /*13a0*/  PLOP3.LUT P0, PT, P0, P1, PT, 0x2f, 0xf2 ;  /* 0x0000000000f2781c */ /* 0x000fda0000702577 */
[----:B------:R-:W-:Y:S05]  /*13b0*/  @P0 BRA `(.L_x_43) ;  /* 0x0000000400000947 */ /* 0x000fea0003800000 */
[----:B------:R-:W-:Y:S02]  /*13c0*/  ISETP.GE.AND P0, PT, R12, RZ, PT ;  /* 0x000000ff0c00720c */ /* 0x000fe40003f06270 */
[----:B------:R-:W-:-:S11]  /*13d0*/  ISETP.GE.AND P1, PT, R15, RZ, PT ;  /* 0x000000ff0f00720c */ /* 0x000fd60003f26270 */
[----:B------:R-:W-:Y:S02]  /*13e0*/  @P0 IMAD.MOV.U32 R11, RZ, RZ, RZ ;  /* 0x000000ffff0b0224 */ /* 0x000fe400078e00ff */
[----:B------:R-:W-:Y:S01]  /*13f0*/  @!P0 FFMA R2, R2, 1.84467440737095516160e+19, RZ ;  /* 0x5f80000002028823 */ /* 0x000fe200000000ff */
[----:B------:R-:W-:Y:S02]  /*1400*/  @!P0 IMAD.MOV.U32 R11, RZ, RZ, -0x40 ;  /* 0xffffffc0ff0b8424 */ /* 0x000fe400078e00ff */
[----:B------:R-:W-:-:S03]  /*1410*/  @!P1 FFMA R13, R3, 1.84467440737095516160e+19, RZ ;  /* 0x5f800000030d9823 */ /* 0x000fc600000000ff */
[----:B------:R-:W-:-:S07]  /*1420*/  @!P1 IADD3 R11, PT, PT, R11, 0x40, RZ ;  /* 0x000000400b0b9810 */ /* 0x000fce0007ffe0ff */
.L_x_39:
[----:B------:R-:W-:Y:S01]  /*1430*/  LEA R12, R9, 0xc0800000, 0x17 ;  /* 0xc0800000090c7811 */ /* 0x000fe200078eb8ff */
[----:B------:R-:W-:Y:S01]  /*1440*/  BSSY.RECONVERGENT B4, `(.L_x_44) ;  /* 0x0000036000047945 */ /* 0x000fe20003800200 */
[----:B------:R-:W-:-:S03]  /*1450*/  IADD3 R14, PT, PT, R14, -0x7f, RZ ;  /* 0xffffff810e0e7810 */ /* 0x000fc60007ffe0ff */
[----:B------:R-:W-:Y:S02]  /*1460*/  IMAD.IADD R16, R13, 0x1, -R12 ;  /* 0x000000010d107824 */ /* 0x000fe400078e0a0c */
[C---:B------:R-:W-:Y:S01]  /*1470*/  IMAD R2, R14.reuse, -0x800000, R2 ;  /* 0xff8000000e027824 */ /* 0x040fe200078e0202 */
[----:B------:R-:W-:Y:S01]  /*1480*/  IADD3 R14, PT, PT, R14, 0x7f, -R9 ;  /* 0x0000007f0e0e7810 */ /* 0x000fe20007ffe809 */
[----:B------:R-:W0:Y:S01]  /*1490*/  MUFU.RCP R13, R16 ;  /* 0x00000010000d7308 */ /* 0x000e220000001000 */
[----:B------:R-:W-:-:S03]  /*14a0*/  FADD.FTZ R15, -R16, -RZ ;  /* 0x800000ff100f7221 */ /* 0x000fc60000010100 */
[----:B------:R-:W-:Y:S02]  /*14b0*/  IMAD.IADD R14, R14, 0x1, R11 ;  /* 0x000000010e0e7824 */ /* 0x000fe400078e020b */
[----:B0-----:R-:W-:-:S04]  /*14c0*/  FFMA R12, R13, R15, 1 ;  /* 0x3f8000000d0c7423 */ /* 0x001fc8000000000f */
[----:B------:R-:W-:-:S04]  /*14d0*/  FFMA R13, R13, R12, R13 ;  /* 0x0000000c0d0d7223 */ /* 0x000fc8000000000d */
[----:B------:R-:W-:-:S04]  /*14e0*/  FFMA R12, R2, R13, RZ ;  /* 0x0000000d020c7223 */ /* 0x000fc800000000ff */
[----:B------:R-:W-:-:S04]  /*14f0*/  FFMA R17, R15, R12, R2 ;  /* 0x0000000c0f117223 */ /* 0x000fc80000000002 */
[----:B------:R-:W-:-:S04]  /*1500*/  FFMA R12, R13, R17, R12 ;  /* 0x000000110d0c7223 */ /* 0x000fc8000000000c */
[----:B------:R-:W-:-:S04]  /*1510*/  FFMA R15, R15, R12, R2 ;  /* 0x0000000c0f0f7223 */ /* 0x000fc80000000002 */
[----:B------:R-:W-:-:S05]  /*1520*/  FFMA R2, R13, R15, R12 ;  /* 0x0000000f0d027223 */ /* 0x000fca000000000c */
[----:B------:R-:W-:-:S04]  /*1530*/  SHF.R.U32.HI R9, RZ, 0x17, R2 ;  /* 0x00000017ff097819 */ /* 0x000fc80000011602 */
[----:B------:R-:W-:-:S04]  /*1540*/  LOP3.LUT R9, R9, 0xff, RZ, 0xc0, !PT ;  /* 0x000000ff09097812 */ /* 0x000fc800078ec0ff */
[----:B------:R-:W-:-:S05]  /*1550*/  IADD3 R16, PT, PT, R9, R14, RZ ;  /* 0x0000000e09107210 */ /* 0x000fca0007ffe0ff */
[----:B------:R-:W-:-:S05]  /*1560*/  VIADD R9, R16, 0xffffffff ;  /* 0xffffffff10097836 */ /* 0x000fca0000000000 */
[----:B------:R-:W-:-:S13]  /*1570*/  ISETP.GE.U32.AND P0, PT, R9, 0xfe, PT ;  /* 0x000000fe0900780c */ /* 0x000fda0003f06070 */
[----:B------:R-:W-:Y:S05]  /*1580*/  @!P0 BRA `(.L_x_45) ;  /* 0x0000000000808947 */ /* 0x000fea0003800000 */
[----:B------:R-:W-:-:S13]  /*1590*/  ISETP.GT.AND P0, PT, R16, 0xfe, PT ;  /* 0x000000fe1000780c */ /* 0x000fda0003f04270 */
[----:B------:R-:W-:Y:S05]  /*15a0*/  @P0 BRA `(.L_x_46) ;  /* 0x00000000006c0947 */ /* 0x000fea0003800000 */
[----:B------:R-:W-:-:S13]  /*15b0*/  ISETP.GE.AND P0, PT, R16, 0x1, PT ;  /* 0x000000011000780c */ /* 0x000fda0003f06270 */
[----:B------:R-:W-:Y:S05]  /*15c0*/  @P0 BRA `(.L_x_47) ;  /* 0x0000000000740947 */ /* 0x000fea0003800000 */
[----:B------:R-:W-:Y:S02]  /*15d0*/  ISETP.GE.AND P0, PT, R16, -0x18, PT ;  /* 0xffffffe81000780c */ /* 0x000fe40003f06270 */
[----:B------:R-:W-:-:S11]  /*15e0*/  LOP3.LUT R2, R2, 0x80000000, RZ, 0xc0, !PT ;  /* 0x8000000002027812 */ /* 0x000fd600078ec0ff */
[----:B------:R-:W-:Y:S05]  /*15f0*/  @!P0 BRA `(.L_x_47) ;  /* 0x0000000000688947 */ /* 0x000fea0003800000 */
[-CC-:B------:R-:W-:Y:S01]  /*1600*/  FFMA.RZ R9, R13, R15.reuse, R12.reuse ;  /* 0x0000000f0d097223 */ /* 0x180fe2000000c00c */
[C---:B------:R-:W-:Y:S02]  /*1610*/  IADD3 R14, PT, PT, R16.reuse, 0x20, RZ ;  /* 0x00000020100e7810 */ /* 0x040fe40007ffe0ff */
[C---:B------:R-:W-:Y:S02]  /*1620*/  ISETP.NE.AND P2, PT, R16.reuse, RZ, PT ;  /* 0x000000ff1000720c */ /* 0x040fe40003f45270 */
[----:B------:R-:W-:Y:S01]  /*1630*/  LOP3.LUT R11, R9, 0x7fffff, RZ, 0xc0, !PT ;  /* 0x007fffff090b7812 */ /* 0x000fe200078ec0ff */
[CCC-:B------:R-:W-:Y:S01]  /*1640*/  FFMA.RP R9, R13.reuse, R15.reuse, R12.reuse ;  /* 0x0000000f0d097223 */ /* 0x1c0fe2000000800c */
[----:B------:R-:W-:Y:S01]  /*1650*/  FFMA.RM R12, R13, R15, R12 ;  /* 0x0000000f0d0c7223 */ /* 0x000fe2000000400c */
[----:B------:R-:W-:Y:S01]  /*1660*/  IMAD.MOV R13, RZ, RZ, -R16 ;  /* 0x000000ffff0d7224 */ /* 0x000fe200078e0a10 */
[----:B------:R-:W-:Y:S02]  /*1670*/  LOP3.LUT R11, R11, 0x800000, RZ, 0xfc, !PT ;  /* 0x008000000b0b7812 */ /* 0x000fe400078efcff */
[----:B------:R-:W-:-:S02]  /*1680*/  ISETP.NE.AND P1, PT, R16, RZ, PT ;  /* 0x000000ff1000720c */ /* 0x000fc40003f25270 */
[----:B------:R-:W-:Y:S02]  /*1690*/  SHF.L.U32 R14, R11, R14, RZ ;  /* 0x0000000e0b0e7219 */ /* 0x000fe400000006ff */
[----:B------:R-:W-:Y:S02]  /*16a0*/  FSETP.NEU.FTZ.AND P0, PT, R9, R12, PT ;  /* 0x0000000c0900720b */ /* 0x000fe40003f1d000 */
[----:B------:R-:W-:Y:S02]  /*16b0*/  SEL R12, R13, RZ, P2 ;  /* 0x000000ff0d0c7207 */ /* 0x000fe40001000000 */
[----:B------:R-:W-:Y:S02]  /*16c0*/  ISETP.NE.AND P1, PT, R14, RZ, P1 ;  /* 0x000000ff0e00720c */ /* 0x000fe40000f25270 */
[----:B------:R-:W-:Y:S02]  /*16d0*/  SHF.R.U32.HI R12, RZ, R12, R11 ;  /* 0x0000000cff0c7219 */ /* 0x000fe4000001160b */
[----:B------:R-:W-:-:S02]  /*16e0*/  PLOP3.LUT P0, PT, P0, P1, PT, 0xf8, 0x8f ;  /* 0x00000000008f781c */ /* 0x000fc40000703f70 */
[----:B------:R-:W-:Y:S02]  /*16f0*/  SHF.R.U32.HI R14, RZ, 0x1, R12 ;  /* 0x00000001ff0e7819 */ /* 0x000fe4000001160c */
[----:B------:R-:W-:-:S04]  /*1700*/  SEL R9, RZ, 0x1, !P0 ;  /* 0x00000001ff097807 */ /* 0x000fc80004000000 */
[----:B------:R-:W-:-:S04]  /*1710*/  LOP3.LUT R9, R9, 0x1, R14, 0xf8, !PT ;  /* 0x0000000109097812 */ /* 0x000fc800078ef80e */
[----:B------:R-:W-:-:S04]  /*1720*/  LOP3.LUT R9, R9, R12, RZ, 0xc0, !PT ;  /* 0x0000000c09097212 */ /* 0x000fc800078ec0ff */
[----:B------:R-:W-:-:S04]  /*1730*/  IADD3 R9, PT, PT, R14, R9, RZ ;  /* 0x000000090e097210 */ /* 0x000fc80007ffe0ff */
[----:B------:R-:W-:Y:S01]  /*1740*/  LOP3.LUT R2, R9, R2, RZ, 0xfc, !PT ;  /* 0x0000000209027212 */ /* 0x000fe200078efcff */
[----:B------:R-:W-:Y:S06]  /*1750*/  BRA `(.L_x_47) ;  /* 0x0000000000107947 */ /* 0x000fec0003800000 */
.L_x_46:
[----:B------:R-:W-:-:S04]  /*1760*/  LOP3.LUT R2, R2, 0x80000000, RZ, 0xc0, !PT ;  /* 0x8000000002027812 */ /* 0x000fc800078ec0ff */
[----:B------:R-:W-:Y:S01]  /*1770*/  LOP3.LUT R2, R2, 0x7f800000, RZ, 0xfc, !PT ;  /* 0x7f80000002027812 */ /* 0x000fe200078efcff */
[----:B------:R-:W-:Y:S06]  /*1780*/  BRA `(.L_x_47) ;  /* 0x0000000000047947 */ /* 0x000fec0003800000 */
.L_x_45:
[----:B------:R-:W-:-:S07]  /*1790*/  IMAD R2, R14, 0x800000, R2 ;  /* 0x008000000e027824 */ /* 0x000fce00078e0202 */
.L_x_47:
[----:B------:R-:W-:Y:S05]  /*17a0*/  BSYNC.RECONVERGENT B4 ;  /* 0x0000000000047941 */ /* 0x000fea0003800200 */
.L_x_44:
[----:B------:R-:W-:Y:S05]  /*17b0*/  BRA `(.L_x_48) ;  /* 0x0000000000207947 */ /* 0x000fea0003800000 */
.L_x_43:
[----:B------:R-:W-:-:S04]  /*17c0*/  LOP3.LUT R2, R13, 0x80000000, R2, 0x48, !PT ;  /* 0x800000000d027812 */ /* 0x000fc800078e4802 */
[----:B------:R-:W-:Y:S01]  /*17d0*/  LOP3.LUT R2, R2, 0x7f800000, RZ, 0xfc, !PT ;  /* 0x7f80000002027812 */ /* 0x000fe200078efcff */
[----:B------:R-:W-:Y:S06]  /*17e0*/  BRA `(.L_x_48) ;  /* 0x0000000000147947 */ /* 0x000fec0003800000 */
.L_x_42:
[----:B------:R-:W-:Y:S01]  /*17f0*/  LOP3.LUT R2, R13, 0x80000000, R2, 0x48, !PT ;  /* 0x800000000d027812 */ /* 0x000fe200078e4802 */
[----:B------:R-:W-:Y:S06]  /*1800*/  BRA `(.L_x_48) ;  /* 0x00000000000c7947 */ /* 0x000fec0003800000 */
.L_x_41:
[----:B------:R-:W0:Y:S01]  /*1810*/  MUFU.RSQ R2, -QNAN ;  /* 0xffc0000000027908 */ /* 0x000e220000001400 */
[----:B------:R-:W-:Y:S05]  /*1820*/  BRA `(.L_x_48) ;  /* 0x0000000000047947 */ /* 0x000fea0003800000 */
.L_x_40:
[----:B------:R-:W-:-:S07]  /*1830*/  FADD.FTZ R2, R2, R3 ;  /* 0x0000000302027221 */ /* 0x000fce0000010000 */
.L_x_48:
[----:B------:R-:W-:Y:S05]  /*1840*/  BSYNC.RECONVERGENT B3 ;  /* 0x0000000000037941 */ /* 0x000fea0003800200 */
.L_x_38:
[----:B------:R-:W-:-:S04]  /*1850*/  HFMA2 R11, -RZ, RZ, 0, 0 ;  /* 0x00000000ff0b7431 */ /* 0x000fc800000001ff */
[----:B0-----:R-:W-:Y:S05]  /*1860*/  RET.REL.NODEC R10 `(_Z16FilmGradeKernelDPfS_iifi) ;  /* 0xffffffe40ae47950 */ /* 0x001fea0003c3ffff */
.L_x_49:
[----:B------:R-:W-:-:S00]  /*1870*/  BRA `(.L_x_49) ;  /* 0xfffffffc00fc7947 */ /* 0x000fc0000383ffff */
[----:B------:R-:W-:-:S00]  /*1880*/  NOP ;  /* 0x0000000000007918 */ /* 0x000fc00000000000 */
[----:B------:R-:W-:-:S00]  /*1890*/  NOP ;  /* 0x0000000000007918 */ /* 0x000fc00000000000 */
[----:B------:R-:W-:-:S00]  /*18a0*/  NOP ;  /* 0x0000000000007918 */ /* 0x000fc00000000000 */
[----:B------:R-:W-:-:S00]  /*18b0*/  NOP ;  /* 0x0000000000007918 */ /* 0x000fc00000000000 */
[----:B------:R-:W-:-:S00]  /*18c0*/  NOP ;  /* 0x0000000000007918 */ /* 0x000fc00000000000 */
[----:B------:R-:W-:-:S00]  /*18d0*/  NOP ;  /* 0x0000000000007918 */ /* 0x000fc00000000000 */
[----:B------:R-:W-:-:S00]  /*18e0*/  NOP ;  /* 0x0000000000007918 */ /* 0x000fc00000000000 */
[----:B------:R-:W-:-:S00]  /*18f0*/  NOP ;  /* 0x0000000000007918 */ /* 0x000fc00000000000 */
.L_x_119:


//--------------------- .text._Z16FilmGradeKernelCPfiifffffff --------------------------
	.section	.text._Z16FilmGradeKernelCPfiifffffff,"ax",@progbits
	.align	128
        .global         _Z16FilmGradeKernelCPfiifffffff
        .type           _Z16FilmGradeKernelCPfiifffffff,@function
        .size           _Z16FilmGradeKernelCPfiifffffff,(.L_x_123 - _Z16FilmGradeKernelCPfiifffffff)
        .other          _Z16FilmGradeKernelCPfiifffffff,@"STO_CUDA_ENTRY STV_DEFAULT"
_Z16FilmGradeKernelCPfiifffffff:
.text._Z16FilmGradeKernelCPfiifffffff:
[----:B------:R-:W-:Y:S01]  /*0000*/  LDC R1, c[0x0][0x37c] ;  /* 0x0000df00ff017b82 */ /* 0x000fe20000000800 */
[----:B------:R-:W0:Y:S07]  /*0010*/  S2R R2, SR_TID.Y ;  /* 0x0000000000027919 */ /* 0x000e2e0000002200 */
[----:B------:R-:W1:Y:S01]  /*0020*/  LDC R0, c[0x0][0x360] ;  /* 0x0000d800ff007b82 */ /* 0x000e620000000800 */
[----:B------:R-:W2:Y:S01]  /*0030*/  LDCU.64 UR6, c[0x0][0x388] ;  /* 0x00007100ff0677ac */ /* 0x000ea20008000a00 */
[----:B------:R-:W1:Y:S06]  /*0040*/  S2R R3, SR_TID.X ;  /* 0x0000000000037919 */ /* 0x000e6c0000002100 */
[----:B------:R-:W0:Y:S08]  /*0050*/  S2UR UR5, SR_CTAID.Y ;  /* 0x00000000000579c3 */ /* 0x000e300000002600 */
[----:B------:R-:W0:Y:S08]  /*0060*/  LDC R5, c[0x0][0x364] ;  /* 0x0000d900ff057b82 */ /* 0x000e300000000800 */
[----:B------:R-:W1:Y:S01]  /*0070*/  S2UR UR4, SR_CTAID.X ;  /* 0x00000000000479c3 */ /* 0x000e620000002500 */
[----:B0-----:R-:W-:-:S05]  /*0080*/  IMAD R5, R5, UR5, R2 ;  /* 0x0000000505057c24 */ /* 0x001fca000f8e0202 */
[----:B--2---:R-:W-:Y:S01]  /*0090*/  ISETP.GE.AND P0, PT, R5, UR7, PT ;  /* 0x0000000705007c0c */ /* 0x004fe2000bf06270 */
[----:B-1----:R-:W-:-:S05]  /*00a0*/  IMAD R0, R0, UR4, R3 ;  /* 0x0000000400007c24 */ /* 0x002fca000f8e0203 */
[----:B------:R-:W-:-:S13]  /*00b0*/  ISETP.GE.OR P0, PT, R0, UR6, P0 ;  /* 0x0000000600007c0c */ /* 0x000fda0008706670 */
[----:B------:R-:W-:Y:S05]  /*00c0*/  @P0 EXIT ;  /* 0x000000000000094d */ /* 0x000fea0003800000 */
[----:B------:R-:W0:Y:S01]  /*00d0*/  LDC.64 R2, c[0x0][0x380] ;  /* 0x0000e000ff027b82 */ /* 0x000e220000000a00 */
[----:B------:R-:W1:Y:S01]  /*00e0*/  LDCU.64 UR4, c[0x0][0x358] ;  /* 0x00006b00ff0477ac */ /* 0x000e620008000a00 */
[----:B------:R-:W-:Y:S01]  /*00f0*/  IMAD R0, R5, UR6, R0 ;  /* 0x0000000605007c24 */ /* 0x000fe2000f8e0200 */
[----:B------:R-:W2:Y:S04]  /*0100*/  LDCU UR7, c[0x0][0x3a8] ;  /* 0x00007500ff0777ac */ /* 0x000ea80008000800 */
[----:B------:R-:W-:Y:S01]  /*0110*/  SHF.L.U32 R5, R0, 0x2, RZ ;  /* 0x0000000200057819 */ /* 0x000fe200000006ff */
[----:B------:R-:W3:Y:S08]  /*0120*/  LDC.64 R6, c[0x0][0x3a0] ;  /* 0x0000e800ff067b82 */ /* 0x000ef00000000a00 */
[----:B------:R-:W4:Y:S01]  /*0130*/  LDC.64 R14, c[0x0][0x390] ;  /* 0x0000e400ff0e7b82 */ /* 0x000f220000000a00 */
[----:B0-----:R-:W-:-:S07]  /*0140*/  IMAD.WIDE R2, R5, 0x4, R2 ;  /* 0x0000000405027825 */ /* 0x001fce00078e0202 */
[----:B------:R-:W0:Y:S01]  /*0150*/  LDC.64 R4, c[0x0][0x398] ;  /* 0x0000e600ff047b82 */ /* 0x000e220000000a00 */
[----:B-1----:R-:W2:Y:S04]  /*0160*/  LDG.E R8, desc[UR4][R2.64+0x4] ;  /* 0x0000040402087981 */ /* 0x002ea8000c1e1900 */
[----:B------:R-:W5:Y:S04]  /*0170*/  LDG.E R0, desc[UR4][R2.64] ;  /* 0x0000000402007981 */ /* 0x000f68000c1e1900 */
[----:B------:R-:W4:Y:S01]  /*0180*/  LDG.E R10, desc[UR4][R2.64+0x8] ;  /* 0x00000804020a7981 */ /* 0x000f22000c1e1900 */
[----:B---3--:R-:W-:-:S04]  /*0190*/  FMUL R12, R6, 0.71520000696182250977 ;  /* 0x3f371759060c7820 */ /* 0x008fc80000400000 */
[----:B0-----:R-:W-:-:S04]  /*01a0*/  FFMA R12, R5, 0.21259999275207519531, R12 ;  /* 0x3e59b3d0050c7823 */ /* 0x001fc8000000000c */
[----:B------:R-:W-:-:S04]  /*01b0*/  FFMA R12, R7, 0.072200000286102294922, R12 ;  /* 0x3d93dd98070c7823 */ /* 0x000fc8000000000c */
[----:B------:R-:W-:Y:S01]  /*01c0*/  FADD R12, -R12, 1 ;  /* 0x3f8000000c0c7421 */ /* 0x000fe20000000100 */
[----:B--2---:R-:W-:Y:S01]  /*01d0*/  FADD R8, R8, -UR7 ;  /* 0x8000000708087e21 */ /* 0x004fe20008000000 */
[----:B-----5:R-:W-:-:S03]  /*01e0*/  FADD R9, R0, -UR7 ;  /* 0x8000000700097e21 */ /* 0x020fc60008000000 */
[----:B----4-:R-:W-:Y:S01]  /*01f0*/  FFMA R11, R8, R15, UR7 ;  /* 0x00000007080b7e23 */ /* 0x010fe2000800000f */
[----:B------:R-:W-:Y:S01]  /*0200*/  FFMA R0, R9, R14, UR7 ;  /* 0x0000000709007e23 */ /* 0x000fe2000800000e */
[----:B------:R-:W-:Y:S02]  /*0210*/  FADD R9, R10, -UR7 ;  /* 0x800000070a097e21 */ /* 0x000fe40008000000 */
[----:B------:R-:W-:Y:S02]  /*0220*/  FMUL R13, R11, 0.71520000696182250977 ;  /* 0x3f3717590b0d7820 */ /* 0x000fe40000400000 */
[----:B------:R-:W-:Y:S02]  /*0230*/  FFMA R4, R9, R4, UR7 ;  /* 0x0000000709047e23 */ /* 0x000fe40008000004 */
[----:B------:R-:W-:-:S04]  /*0240*/  FFMA R13, R0, 0.21259999275207519531, R13 ;  /* 0x3e59b3d0000d7823 */ /* 0x000fc8000000000d */
[----:B------:R-:W-:-:S04]  /*0250*/  FFMA R13, R4, 0.072200000286102294922, R13 ;  /* 0x3d93dd98040d7823 */ /* 0x000fc8000000000d */
[----:B------:R-:W-:-:S04]  /*0260*/  FMUL R13, R13, R12 ;  /* 0x0000000c0d0d7220 */ /* 0x000fc80000400000 */
[--C-:B------:R-:W-:Y:S01]  /*0270*/  FFMA R5, R0, R5, R13.reuse ;  /* 0x0000000500057223 */ /* 0x100fe2000000000d */
[--C-:B------:R-:W-:Y:S01]  /*0280*/  FFMA R11, R11, R6, R13.reuse ;  /* 0x000000060b0b7223 */ /* 0x100fe2000000000d */
[----:B------:R-:W-:-:S03]  /*0290*/  FFMA R7, R4, R7, R13 ;  /* 0x0000000704077223 */ /* 0x000fc6000000000d */
[----:B------:R-:W-:Y:S04]  /*02a0*/  STG.E desc[UR4][R2.64], R5 ;  /* 0x0000000502007986 */ /* 0x000fe8000c101904 */
[----:B------:R-:W-:Y:S04]  /*02b0*/  STG.E desc[UR4][R2.64+0x4], R11 ;  /* 0x0000040b02007986 */ /* 0x000fe8000c101904 */
[----:B------:R-:W-:Y:S01]  /*02c0*/  STG.E desc[UR4][R2.64+0x8], R7 ;  /* 0x0000080702007986 */ /* 0x000fe2000c101904 */
[----:B------:R-:W-:Y:S05]  /*02d0*/  EXIT ;  /* 0x000000000000794d */ /* 0x000fea0003800000 */
.L_x_50:
        /* <DEDUP_REMOVED lines=10> */
.L_x_123:


//--------------------- .text._Z16FilmGradeKernelBPfiiffffff --------------------------
	.section	.text._Z16FilmGradeKernelBPfiiffffff,"ax",@progbits
	.align	128
        .global         _Z16FilmGradeKernelBPfiiffffff
        .type           _Z16FilmGradeKernelBPfiiffffff,@function
        .size           _Z16FilmGradeKernelBPfiiffffff,(.L_x_120 - _Z16FilmGradeKernelBPfiiffffff)
        .other          _Z16FilmGradeKernelBPfiiffffff,@"STO_CUDA_ENTRY STV_DEFAULT"
_Z16FilmGradeKernelBPfiiffffff:
.text._Z16FilmGradeKernelBPfiiffffff:
[----:B------:R-:W0:Y:S01]  /*0000*/  LDC R1, c[0x0][0x37c] ;  /* 0x0000df00ff017b82 */ /* 0x000e220000000800 */
[----:B------:R-:W1:Y:S07]  /*0010*/  S2R R2, SR_TID.Y ;  /* 0x0000000000027919 */ /* 0x000e6e0000002200 */
[----:B------:R-:W2:Y:S01]  /*0020*/  LDC R0, c[0x0][0x360] ;  /* 0x0000d800ff007b82 */ /* 0x000ea20000000800 */
[----:B------:R-:W3:Y:S01]  /*0030*/  LDCU.64 UR8, c[0x0][0x388] ;  /* 0x00007100ff0877ac */ /* 0x000ee20008000a00 */
[----:B0-----:R-:W-:Y:S01]  /*0040*/  IADD3 R1, PT, PT, R1, -0x20, RZ ;  /* 0xffffffe001017810 */ /* 0x001fe20007ffe0ff */
[----:B------:R-:W2:Y:S05]  /*0050*/  S2R R5, SR_TID.X ;  /* 0x0000000000057919 */ /* 0x000eaa0000002100 */
[----:B------:R-:W1:Y:S08]  /*0060*/  S2UR UR5, SR_CTAID.Y ;  /* 0x00000000000579c3 */ /* 0x000e700000002600 */
[----:B------:R-:W1:Y:S08]  /*0070*/  LDC R3, c[0x0][0x364] ;  /* 0x0000d900ff037b82 */ /* 0x000e700000000800 */
[----:B------:R-:W2:Y:S01]  /*0080*/  S2UR UR4, SR_CTAID.X ;  /* 0x00000000000479c3 */ /* 0x000ea20000002500 */
[----:B-1----:R-:W-:-:S05]  /*0090*/  IMAD R3, R3, UR5, R2 ;  /* 0x0000000503037c24 */ /* 0x002fca000f8e0202 */
[----:B---3--:R-:W-:Y:S01]  /*00a0*/  ISETP.GE.AND P0, PT, R3, UR9, PT ;  /* 0x0000000903007c0c */ /* 0x008fe2000bf06270 */
[----:B--2---:R-:W-:-:S05]  /*00b0*/  IMAD R0, R0, UR4, R5 ;  /* 0x0000000400007c24 */ /* 0x004fca000f8e0205 */
[----:B------:R-:W-:-:S13]  /*00c0*/  ISETP.GE.OR P0, PT, R0, UR8, P0 ;  /* 0x0000000800007c0c */ /* 0x000fda0008706670 */
[----:B------:R-:W-:Y:S05]  /*00d0*/  @P0 EXIT ;  /* 0x000000000000094d */ /* 0x000fea0003800000 */
[----:B------:R-:W0:Y:S01]  /*00e0*/  LDC.64 R6, c[0x0][0x380] ;  /* 0x0000e000ff067b82 */ /* 0x000e220000000a00 */
[----:B------:R-:W1:Y:S01]  /*00f0*/  LDCU.64 UR6, c[0x0][0x358] ;  /* 0x00006b00ff0677ac */ /* 0x000e620008000a00 */
[----:B------:R-:W-:-:S05]  /*0100*/  IMAD R0, R3, UR8, R0 ;  /* 0x0000000803007c24 */ /* 0x000fca000f8e0200 */
[----:B------:R-:W-:Y:S01]  /*0110*/  SHF.L.U32 R3, R0, 0x2, RZ ;  /* 0x0000000200037819 */ /* 0x000fe200000006ff */
[----:B------:R-:W2:Y:S04]  /*0120*/  LDC R5, c[0x0][0x3a0] ;  /* 0x0000e800ff057b82 */ /* 0x000ea80000000800 */
[----:B0-----:R-:W-:-:S04]  /*0130*/  IMAD.WIDE R6, R3, 0x4, R6 ;  /* 0x0000000403067825 */ /* 0x001fc800078e0206 */
[----:B------:R-:W0:Y:S01]  /*0140*/  LDC R3, c[0x0][0x39c] ;  /* 0x0000e700ff037b82 */ /* 0x000e220000000800 */
[----:B-1----:R-:W3:Y:S01]  /*0150*/  LDG.E R9, desc[UR6][R6.64] ;  /* 0x0000000606097981 */ /* 0x002ee2000c1e1900 */
[----:B------:R-:W-:Y:S01]  /*0160*/  HFMA2 R0, -RZ, RZ, 1.75, 0 ;  /* 0x3f000000ff007431 */ /* 0x000fe200000001ff */
[----:B------:R-:W-:Y:S01]  /*0170*/  BSSY.RECONVERGENT B2, `(.L_x_51) ;  /* 0x0000014000027945 */ /* 0x000fe20003800200 */
[----:B--2---:R-:W-:-:S04]  /*0180*/  FADD R5, -R5, 1 ;  /* 0x3f80000005057421 */ /* 0x004fc80000000100 */
[C---:B------:R-:W-:Y:S01]  /*0190*/  FMUL R12, R5.reuse, 0.25 ;  /* 0x3e800000050c7820 */ /* 0x040fe20000400000 */
[----:B------:R-:W-:-:S03]  /*01a0*/  FFMA R13, R5, -R0, 1 ;  /* 0x3f800000050d7423 */ /* 0x000fc60000000800 */
[C---:B0-----:R-:W-:Y:S01]  /*01b0*/  FFMA R12, R3.reuse, 0.5, -R12 ;  /* 0x3f000000030c7823 */ /* 0x041fe2000000080c */
[----:B------:R-:W-:-:S04]  /*01c0*/  FFMA R13, R3, 0.25, R13 ;  /* 0x3e800000030d7823 */ /* 0x000fc8000000000d */
[----:B------:R-:W-:-:S04]  /*01d0*/  FADD R15, -R12, R13 ;  /* 0x0000000d0c0f7221 */ /* 0x000fc80000000100 */
[----:B------:R-:W0:Y:S02]  /*01e0*/  MUFU.RCP R0, R15 ;  /* 0x0000000f00007308 */ /* 0x000e240000001000 */
[----:B0-----:R-:W-:-:S04]  /*01f0*/  FFMA R3, -R15, R0, 1 ;  /* 0x3f8000000f037423 */ /* 0x001fc80000000100 */
[----:B------:R-:W-:Y:S01]  /*0200*/  FFMA R3, R0, R3, R0 ;  /* 0x0000000300037223 */ /* 0x000fe20000000000 */
[----:B---3--:R-:W-:-:S04]  /*0210*/  FADD R2, R9, -R12 ;  /* 0x8000000c09027221 */ /* 0x008fc80000000000 */
[----:B------:R-:W0:Y:S01]  /*0220*/  FCHK P0, R2, R15 ;  /* 0x0000000f02007302 */ /* 0x000e220000000000 */
[----:B------:R-:W-:-:S04]  /*0230*/  FFMA R0, R2, R3, RZ ;  /* 0x0000000302007223 */ /* 0x000fc800000000ff */
[----:B------:R-:W-:-:S04]  /*0240*/  FFMA R17, -R15, R0, R2 ;  /* 0x000000000f117223 */ /* 0x000fc80000000102 */
[----:B------:R-:W-:Y:S01]  /*0250*/  FFMA R17, R3, R17, R0 ;  /* 0x0000001103117223 */ /* 0x000fe20000000000 */
[----:B0-----:R-:W-:Y:S06]  /*0260*/  @!P0 BRA `(.L_x_52) ;  /* 0x0000000000108947 */ /* 0x001fec0003800000 */
[----:B------:R-:W-:Y:S02]  /*0270*/  MOV R3, R15 ;  /* 0x0000000f00037202 */ /* 0x000fe40000000f00 */
[----:B------:R-:W-:-:S07]  /*0280*/  MOV R4, 0x2a0 ;  /* 0x000002a000047802 */ /* 0x000fce0000000f00 */
[----:B------:R-:W-:Y:S05]  /*0290*/  CALL.REL.NOINC `($__internal_1_$__cuda_sm3x_div_rn_noftz_f32_slowpath) ;  /* 0x0000002000c87944 */ /* 0x000fea0003c00000 */
[----:B------:R-:W-:-:S07]  /*02a0*/  MOV R17, R10 ;  /* 0x0000000a00117202 */ /* 0x000fce0000000f00 */
.L_x_52:
[----:B------:R-:W-:Y:S05]  /*02b0*/  BSYNC.RECONVERGENT B2 ;  /* 0x0000000000027941 */ /* 0x000fea0003800200 */
.L_x_51:
[----:B------:R-:W0:Y:S01]  /*02c0*/  LDC R2, c[0x0][0x3a4] ;  /* 0x0000e900ff027b82 */ /* 0x000e220000000800 */
[----:B------:R-:W-:Y:S01]  /*02d0*/  HFMA2 R3, -RZ, RZ, 1.75, 0 ;  /* 0x3f000000ff037431 */ /* 0x000fe200000001ff */
[----:B------:R-:W-:Y:S01]  /*02e0*/  BSSY.RECONVERGENT B2, `(.L_x_53) ;  /* 0x000002b000027945 */ /* 0x000fe20003800200 */
[----:B0-----:R-:W-:-:S13]  /*02f0*/  FSETP.GEU.AND P0, PT, R2, 0.5, PT ;  /* 0x3f0000000200780b */ /* 0x001fda0003f0e000 */
[C---:B------:R-:W-:Y:S01]  /*0300*/  @!P0 FADD R0, -R2.reuse, 0.5 ;  /* 0x3f00000002008421 */ /* 0x040fe20000000100 */
[----:B------:R-:W-:-:S03]  /*0310*/  @P0 FADD R2, R2, -0.5 ;  /* 0xbf00000002020421 */ /* 0x000fc60000000000 */
[-C--:B------:R-:W-:Y:S01]  /*0320*/  @!P0 FFMA R0, R0, -R3.reuse, 0.5 ;  /* 0x3f00000000008423 */ /* 0x080fe20000000803 */
[----:B------:R-:W-:-:S05]  /*0330*/  @P0 FFMA R0, R2, R3, 0.5 ;  /* 0x3f00000002000423 */ /* 0x000fca0000000003 */
[----:B------:R-:W-:-:S13]  /*0340*/  FSETP.GT.AND P0, PT, R17, R0, PT ;  /* 0x000000001100720b */ /* 0x000fda0003f04000 */
[----:B------:R-:W-:Y:S05]  /*0350*/  @!P0 BRA `(.L_x_54) ;  /* 0x00000000004c8947 */ /* 0x000fea0003800000 */
[----:B------:R-:W-:Y:S01]  /*0360*/  FADD R2, R0, R0 ;  /* 0x0000000000027221 */ /* 0x000fe20000000000 */
[----:B------:R-:W-:Y:S03]  /*0370*/  BSSY.RECONVERGENT B3, `(.L_x_55) ;  /* 0x000000f000037945 */ /* 0x000fe60003800200 */
[----:B------:R-:W-:Y:S01]  /*0380*/  FADD R11, -R2, 2 ;  /* 0x40000000020b7421 */ /* 0x000fe20000000100 */
[----:B------:R-:W-:-:S03]  /*0390*/  FADD R2, -R0, R17 ;  /* 0x0000001100027221 */ /* 0x000fc60000000100 */
[----:B------:R-:W0:Y:S08]  /*03a0*/  MUFU.RCP R3, R11 ;  /* 0x0000000b00037308 */ /* 0x000e300000001000 */
[----:B------:R-:W1:Y:S01]  /*03b0*/  FCHK P0, R2, R11 ;  /* 0x0000000b02007302 */ /* 0x000e620000000000 */
[----:B0-----:R-:W-:-:S04]  /*03c0*/  FFMA R4, -R11, R3, 1 ;  /* 0x3f8000000b047423 */ /* 0x001fc80000000103 */
[----:B------:R-:W-:-:S04]  /*03d0*/  FFMA R3, R3, R4, R3 ;  /* 0x0000000403037223 */ /* 0x000fc80000000003 */
[----:B------:R-:W-:-:S04]  /*03e0*/  FFMA R0, R2, R3, RZ ;  /* 0x0000000302007223 */ /* 0x000fc800000000ff */
[----:B------:R-:W-:-:S04]  /*03f0*/  FFMA R4, -R11, R0, R2 ;  /* 0x000000000b047223 */ /* 0x000fc80000000102 */
[----:B------:R-:W-:Y:S01]  /*0400*/  FFMA R0, R3, R4, R0 ;  /* 0x0000000403007223 */ /* 0x000fe20000000000 */
[----:B-1----:R-:W-:Y:S06]  /*0410*/  @!P0 BRA `(.L_x_56) ;  /* 0x0000000000108947 */ /* 0x002fec0003800000 */
[----:B------:R-:W-:Y:S02]  /*0420*/  MOV R3, R11 ;  /* 0x0000000b00037202 */ /* 0x000fe40000000f00 */
[----:B------:R-:W-:-:S07]  /*0430*/  MOV R4, 0x450 ;  /* 0x0000045000047802 */ /* 0x000fce0000000f00 */
[----:B------:R-:W-:Y:S05]  /*0440*/  CALL.REL.NOINC `($__internal_1_$__cuda_sm3x_div_rn_noftz_f32_slowpath) ;  /* 0x00000020005c7944 */ /* 0x000fea0003c00000 */
[----:B------:R-:W-:-:S07]  /*0450*/  MOV R0, R10 ;  /* 0x0000000a00007202 */ /* 0x000fce0000000f00 */
.L_x_56:
[----:B------:R-:W-:Y:S05]  /*0460*/  BSYNC.RECONVERGENT B3 ;  /* 0x0000000000037941 */ /* 0x000fea0003800200 */
.L_x_55:
[----:B------:R-:W-:Y:S01]  /*0470*/  FADD R0, R0, 0.5 ;  /* 0x3f00000000007421 */ /* 0x000fe20000000000 */
[----:B------:R-:W-:Y:S06]  /*0480*/  BRA `(.L_x_57) ;  /* 0x0000000000407947 */ /* 0x000fec0003800000 */
.L_x_54:
[----:B------:R-:W-:Y:S01]  /*0490*/  FADD R4, R0, R0 ;  /* 0x0000000000047221 */ /* 0x000fe20000000000 */
[----:B------:R-:W-:Y:S03]  /*04a0*/  BSSY.RECONVERGENT B3, `(.L_x_57) ;  /* 0x000000e000037945 */ /* 0x000fe60003800200 */
        /* <DEDUP_REMOVED lines=9> */
[----:B------:R-:W-:Y:S02]  /*0540*/  MOV R2, R17 ;  /* 0x0000001100027202 */ /* 0x000fe40000000f00 */
[----:B------:R-:W-:-:S07]  /*0550*/  MOV R4, 0x570 ;  /* 0x0000057000047802 */ /* 0x000fce0000000f00 */
[----:B------:R-:W-:Y:S05]  /*0560*/  CALL.REL.NOINC `($__internal_1_$__cuda_sm3x_div_rn_noftz_f32_slowpath) ;  /* 0x0000002000147944 */ /* 0x000fea0003c00000 */
[----:B------:R-:W-:-:S07]  /*0570*/  MOV R0, R10 ;  /* 0x0000000a00007202 */ /* 0x000fce0000000f00 */
.L_x_58:
[----:B------:R-:W-:Y:S05]  /*0580*/  BSYNC.RECONVERGENT B3 ;  /* 0x0000000000037941 */ /* 0x000fea0003800200 */
.L_x_57:
[----:B------:R-:W-:Y:S05]  /*0590*/  BSYNC.RECONVERGENT B2 ;  /* 0x0000000000027941 */ /* 0x000fea0003800200 */
.L_x_53:
[----:B------:R-:W0:Y:S01]  /*05a0*/  LDC R19, c[0x3][0x4] ;  /* 0x00c00100ff137b82 */ /* 0x000e220000000800 */
[----:B------:R-:W-:Y:S01]  /*05b0*/  FADD R0, R0, -0.25 ;  /* 0xbe80000000007421 */ /* 0x000fe20000000000 */
[----:B------:R-:W-:Y:S01]  /*05c0*/  BSSY.RECONVERGENT B0, `(.L_x_59) ;  /* 0x0000042000007945 */ /* 0x000fe20003800200 */
[----:B0-----:R-:W-:-:S04]  /*05d0*/  FADD R19, R19, R19 ;  /* 0x0000001313137221 */ /* 0x001fc80000000000 */
[----:B------:R-:W-:-:S04]  /*05e0*/  FMUL R19, R19, R0 ;  /* 0x0000000013137220 */ /* 0x000fc80000400000 */
[C---:B------:R-:W-:Y:S01]  /*05f0*/  FMUL R0, R19.reuse, 0.63661974668502807617 ;  /* 0x3f22f98313007820 */ /* 0x040fe20000400000 */
[----:B------:R-:W-:-:S05]  /*0600*/  FSETP.GE.AND P0, PT, |R19|, 105615, PT ;  /* 0x47ce47801300780b */ /* 0x000fca0003f06200 */
[----:B------:R-:W0:Y:S02]  /*0610*/  F2I.NTZ R0, R0 ;  /* 0x0000000000007305 */ /* 0x000e240000203100 */
[----:B0-----:R-:W-:-:S05]  /*0620*/  I2FP.F32.S32 R2, R0 ;  /* 0x0000000000027245 */ /* 0x001fca0000201400 */
[----:B------:R-:W-:-:S04]  /*0630*/  FFMA R3, R2, -1.5707962512969970703, R19 ;  /* 0xbfc90fda02037823 */ /* 0x000fc80000000013 */
[----:B------:R-:W-:-:S04]  /*0640*/  FFMA R3, R2, -7.5497894158615963534e-08, R3 ;  /* 0xb3a2216802037823 */ /* 0x000fc80000000003 */
[----:B------:R-:W-:Y:S01]  /*0650*/  FFMA R2, R2, -5.3903029534742383927e-15, R3 ;  /* 0xa7c234c502027823 */ /* 0x000fe20000000003 */
[----:B------:R-:W-:Y:S06]  /*0660*/  @!P0 BRA `(.L_x_60) ;  /* 0x0000000000dc8947 */ /* 0x000fec0003800000 */
[----:B------:R-:W-:-:S13]  /*0670*/  FSETP.NEU.AND P0, PT, |R19|, +INF , PT ;  /* 0x7f8000001300780b */ /* 0x000fda0003f0d200 */
[----:B------:R-:W-:Y:S01]  /*0680*/  @!P0 FMUL R2, RZ, R19 ;  /* 0x00000013ff028220 */ /* 0x000fe20000400000 */
[----:B------:R-:W-:Y:S01]  /*0690*/  @!P0 MOV R0, RZ ;  /* 0x000000ff00008202 */ /* 0x000fe20000000f00 */
[----:B------:R-:W-:Y:S06]  /*06a0*/  @!P0 BRA `(.L_x_60) ;  /* 0x0000000000cc8947 */ /* 0x000fec0003800000 */
[----:B------:R-:W-:Y:S01]  /*06b0*/  SHF.L.U32 R2, R19, 0x8, RZ ;  /* 0x0000000813027819 */ /* 0x000fe200000006ff */
[----:B------:R-:W-:Y:S01]  /*06c0*/  HFMA2 R8, -RZ, RZ, 0, 0 ;  /* 0x00000000ff087431 */ /* 0x000fe200000001ff */
[----:B------:R-:W-:Y:S01]  /*06d0*/  MOV R0, R1 ;  /* 0x0000000100007202 */ /* 0x000fe20000000f00 */
[----:B------:R-:W0:Y:S01]  /*06e0*/  LDCU.64 UR8, c[0x4][URZ] ;  /* 0x01000000ff0877ac */ /* 0x000e220008000a00 */
[----:B------:R-:W-:Y:S01]  /*06f0*/  LOP3.LUT R23, R2, 0x80000000, RZ, 0xfc, !PT ;  /* 0x8000000002177812 */ /* 0x000fe200078efcff */
[----:B------:R-:W-:Y:S01]  /*0700*/  UMOV UR5, URZ ;  /* 0x000000ff00057c82 */ /* 0x000fe20008000000 */
[----:B------:R-:W-:-:S05]  /*0710*/  UMOV UR4, URZ ;  /* 0x000000ff00047c82 */ /* 0x000fca0008000000 */
.L_x_61:
[----:B0-----:R-:W-:Y:S02]  /*0720*/  MOV R10, UR8 ;  /* 0x00000008000a7c02 */ /* 0x001fe40008000f00 */
[----:B------:R-:W-:-:S05]  /*0730*/  MOV R11, UR9 ;  /* 0x00000009000b7c02 */ /* 0x000fca0008000f00 */
[----:B------:R-:W2:Y:S01]  /*0740*/  LDG.E.CONSTANT R2, desc[UR6][R10.64] ;  /* 0x000000060a027981 */ /* 0x000ea2000c1e9900 */
[----:B------:R-:W-:Y:S02]  /*0750*/  UIADD3 UR8, UP0, UPT, UR8, 0x4, URZ ;  /* 0x0000000408087890 */ /* 0x000fe4000ff1e0ff */
[----:B------:R-:W-:Y:S02]  /*0760*/  UIADD3 UR4, UPT, UPT, UR4, 0x1, URZ ;  /* 0x0000000104047890 */ /* 0x000fe4000fffe0ff */
[----:B------:R-:W-:Y:S02]  /*0770*/  UIADD3.X UR9, UPT, UPT, URZ, UR9, URZ, UP0, !UPT ;  /* 0x00000009ff097290 */ /* 0x000fe400087fe4ff */
[----:B------:R-:W-:Y:S01]  /*0780*/  UISETP.NE.AND UP0, UPT, UR4, 0x6, UPT ;  /* 0x000000060400788c */ /* 0x000fe2000bf05270 */
[----:B--2---:R-:W-:-:S03]  /*0790*/  IMAD.WIDE.U32 R2, R2, R23, RZ ;  /* 0x0000001702027225 */ /* 0x004fc600078e00ff */
[----:B------:R-:W-:-:S04]  /*07a0*/  IADD3 R21, P0, PT, R2, R8, RZ ;  /* 0x0000000802157210 */ /* 0x000fc80007f1e0ff */
[----:B------:R-:W-:Y:S01]  /*07b0*/  IADD3.X R8, PT, PT, R3, UR5, RZ, P0, !PT ;  /* 0x0000000503087c10 */ /* 0x000fe200087fe4ff */
[----:B------:R0:W-:Y:S02]  /*07c0*/  STL [R0], R21 ;  /* 0x0000001500007387 */ /* 0x0001e40000100800 */
[----:B0-----:R-:W-:Y:S01]  /*07d0*/  IADD3 R0, PT, PT, R0, 0x4, RZ ;  /* 0x0000000400007810 */ /* 0x001fe20007ffe0ff */
[----:B------:R-:W-:Y:S06]  /*07e0*/  BRA.U UP0, `(.L_x_61) ;  /* 0xfffffffd00cc7547 */ /* 0x000fec000b83ffff */
[----:B------:R-:W-:Y:S01]  /*07f0*/  SHF.R.U32.HI R4, RZ, 0x17, R19 ;  /* 0x00000017ff047819 */ /* 0x000fe20000011613 */
[----:B------:R0:W-:Y:S03]  /*0800*/  STL [R1+0x18], R8 ;  /* 0x0000180801007387 */ /* 0x0001e60000100800 */
[C---:B------:R-:W-:Y:S02]  /*0810*/  LOP3.LUT R0, R4.reuse, 0xe0, RZ, 0xc0, !PT ;  /* 0x000000e004007812 */ /* 0x040fe400078ec0ff */
[----:B------:R-:W-:Y:S02]  /*0820*/  LOP3.LUT P0, RZ, R4, 0x1f, RZ, 0xc0, !PT ;  /* 0x0000001f04ff7812 */ /* 0x000fe4000780c0ff */
[----:B------:R-:W-:-:S04]  /*0830*/  IADD3 R0, PT, PT, R0, -0x80, RZ ;  /* 0xffffff8000007810 */ /* 0x000fc80007ffe0ff */
[----:B------:R-:W-:-:S05]  /*0840*/  SHF.R.U32.HI R0, RZ, 0x5, R0 ;  /* 0x00000005ff007819 */ /* 0x000fca0000011600 */
[----:B------:R-:W-:-:S05]  /*0850*/  IMAD R14, R0, -0x4, R1 ;  /* 0xfffffffc000e7824 */ /* 0x000fca00078e0201 */
[----:B------:R-:W2:Y:S04]  /*0860*/  LDL R0, [R14+0x18] ;  /* 0x000018000e007983 */ /* 0x000ea80000100800 */
[----:B------:R-:W2:Y:S04]  /*0870*/  LDL R3, [R14+0x14] ;  /* 0x000014000e037983 */ /* 0x000ea80000100800 */
[----:B------:R-:W3:Y:S01]  /*0880*/  @P0 LDL R2, [R14+0x10] ;  /* 0x000010000e020983 */ /* 0x000ee20000100800 */
[----:B------:R-:W-:Y:S01]  /*0890*/  LOP3.LUT R4, R4, 0x1f, RZ, 0xc0, !PT ;  /* 0x0000001f04047812 */ /* 0x000fe200078ec0ff */
[----:B------:R-:W-:Y:S01]  /*08a0*/  UMOV UR4, 0x54442d19 ;  /* 0x54442d1900047882 */ /* 0x000fe20000000000 */
[----:B------:R-:W-:-:S02]  /*08b0*/  UMOV UR5, 0x3bf921fb ;  /* 0x3bf921fb00057882 */ /* 0x000fc40000000000 */
[-C--:B--2---:R-:W-:Y:S02]  /*08c0*/  @P0 SHF.L.W.U32.HI R0, R3, R4.reuse, R0 ;  /* 0x0000000403000219 */ /* 0x084fe40000010e00 */
[----:B---3--:R-:W-:Y:S02]  /*08d0*/  @P0 SHF.L.W.U32.HI R3, R2, R4, R3 ;  /* 0x0000000402030219 */ /* 0x008fe40000010e03 */
[----:B------:R-:W-:Y:S02]  /*08e0*/  ISETP.GE.AND P0, PT, R19, RZ, PT ;  /* 0x000000ff1300720c */ /* 0x000fe40003f06270 */
[C---:B------:R-:W-:Y:S02]  /*08f0*/  SHF.L.W.U32.HI R2, R3.reuse, 0x2, R0 ;  /* 0x0000000203027819 */ /* 0x040fe40000010e00 */
[----:B------:R-:W-:Y:S02]  /*0900*/  SHF.L.U32 R3, R3, 0x2, RZ ;  /* 0x0000000203037819 */ /* 0x000fe400000006ff */
[----:B------:R-:W-:-:S02]  /*0910*/  SHF.R.S32.HI R4, RZ, 0x1f, R2 ;  /* 0x0000001fff047819 */ /* 0x000fc40000011402 */
[----:B------:R-:W-:Y:S02]  /*0920*/  LOP3.LUT R19, R2, R19, RZ, 0x3c, !PT ;  /* 0x0000001302137212 */ /* 0x000fe400078e3cff */
[C---:B------:R-:W-:Y:S02]  /*0930*/  LOP3.LUT R10, R4.reuse, R3, RZ, 0x3c, !PT ;  /* 0x00000003040a7212 */ /* 0x040fe400078e3cff */
[----:B------:R-:W-:Y:S02]  /*0940*/  LOP3.LUT R11, R4, R2, RZ, 0x3c, !PT ;  /* 0x00000002040b7212 */ /* 0x000fe400078e3cff */
[----:B------:R-:W-:Y:S02]  /*0950*/  SHF.R.U32.HI R3, RZ, 0x1e, R0 ;  /* 0x0000001eff037819 */ /* 0x000fe40000011600 */
[----:B------:R-:W-:Y:S02]  /*0960*/  ISETP.GE.AND P1, PT, R19, RZ, PT ;  /* 0x000000ff1300720c */ /* 0x000fe40003f26270 */
[----:B------:R-:W1:Y:S01]  /*0970*/  I2F.F64.S64 R10, R10 ;  /* 0x0000000a000a7312 */ /* 0x000e620000301c00 */
[----:B------:R-:W-:-:S04]  /*0980*/  LEA.HI R0, R2, R3, RZ, 0x1 ;  /* 0x0000000302007211 */ /* 0x000fc800078f08ff */
[----:B------:R-:W-:-:S04]  /*0990*/  IADD3 R2, PT, PT, -R0, RZ, RZ ;  /* 0x000000ff00027210 */ /* 0x000fc80007ffe1ff */
[----:B------:R-:W-:Y:S01]  /*09a0*/  @!P0 MOV R0, R2 ;  /* 0x0000000200008202 */ /* 0x000fe20000000f00 */
[----:B-1----:R-:W-:-:S10]  /*09b0*/  DMUL R20, R10, UR4 ;  /* 0x000000040a147c28 */ /* 0x002fd40008000000 */
[----:B------:R-:W1:Y:S02]  /*09c0*/  F2F.F32.F64 R20, R20 ;  /* 0x0000001400147310 */ /* 0x000e640000301000 */
[----:B01----:R-:W-:-:S07]  /*09d0*/  FSEL R2, -R20, R20, !P1 ;  /* 0x0000001414027208 */ /* 0x003fce0004800100 */
.L_x_60:
[----:B------:R-:W-:Y:S05]  /*09e0*/  BSYNC.RECONVERGENT B0 ;  /* 0x0000000000007941 */ /* 0x000fea0003800200 */
.L_x_59:
[----:B------:R-:W-:Y:S02]  /*09f0*/  HFMA2 R4, -RZ, RZ, 0.487060546875, -0.0625 ;  /* 0x37cbac00ff047431 */ /* 0x000fe400000001ff */
[----:B------:R-:W-:Y:S01]  /*0a00*/  FMUL R3, R2, R2 ;  /* 0x0000000202037220 */ /* 0x000fe20000400000 */
[----:B------:R-:W-:Y:S01]  /*0a10*/  LOP3.LUT R8, R0, 0x1, RZ, 0xc0, !PT ;  /* 0x0000000100087812 */ /* 0x000fe200078ec0ff */
[----:B------:R-:W-:Y:S01]  /*0a20*/  BSSY.RECONVERGENT B2, `(.L_x_62) ;  /* 0x000001d000027945 */ /* 0x000fe20003800200 */
[----:B------:R-:W-:Y:S02]  /*0a30*/  MOV R19, 0x3effffff ;  /* 0x3effffff00137802 */ /* 0x000fe40000000f00 */
[----:B------:R-:W-:Y:S02]  /*0a40*/  ISETP.NE.U32.AND P0, PT, R8, 0x1, PT ;  /* 0x000000010800780c */ /* 0x000fe40003f05070 */
[----:B------:R-:W-:Y:S01]  /*0a50*/  MOV R8, 0x3d2aaabb ;  /* 0x3d2aaabb00087802 */ /* 0x000fe20000000f00 */
[----:B------:R-:W-:Y:S01]  /*0a60*/  FFMA R4, R3, R4, -0.0013887860113754868507 ;  /* 0xbab607ed03047423 */ /* 0x000fe20000000004 */
[----:B------:R-:W-:-:S02]  /*0a70*/  LOP3.LUT P1, RZ, R0, 0x2, RZ, 0xc0, !PT ;  /* 0x0000000200ff7812 */ /* 0x000fc4000782c0ff */
[----:B------:R-:W-:Y:S02]  /*0a80*/  FSEL R8, R8, 0.0083327032625675201416, !P0 ;  /* 0x3c0885e408087808 */ /* 0x000fe40004000000 */
[----:B------:R-:W-:Y:S02]  /*0a90*/  FSEL R4, R4, -0.00019574658654164522886, !P0 ;  /* 0xb94d415304047808 */ /* 0x000fe40004000000 */
[----:B------:R-:W-:Y:S02]  /*0aa0*/  FSEL R0, R2, 1, P0 ;  /* 0x3f80000002007808 */ /* 0x000fe40000000000 */
[----:B------:R-:W-:Y:S01]  /*0ab0*/  FSEL R19, -R19, -0.16666662693023681641, !P0 ;  /* 0xbe2aaaa813137808 */ /* 0x000fe20004000100 */
[C---:B------:R-:W-:Y:S01]  /*0ac0*/  FFMA R4, R3.reuse, R4, R8 ;  /* 0x0000000403047223 */ /* 0x040fe20000000008 */
[----:B------:R-:W-:Y:S02]  /*0ad0*/  HFMA2 R8, -RZ, RZ, 1.32421875, -19.203125 ;  /* 0x3d4ccccdff087431 */ /* 0x000fe400000001ff */
[C---:B------:R-:W-:Y:S01]  /*0ae0*/  FFMA R11, R3.reuse, R0, RZ ;  /* 0x00000000030b7223 */ /* 0x040fe200000000ff */
[----:B------:R-:W-:Y:S01]  /*0af0*/  FFMA R4, R3, R4, R19 ;  /* 0x0000000403047223 */ /* 0x000fe20000000013 */
[----:B------:R-:W-:-:S03]  /*0b00*/  MOV R3, 0x41a00000 ;  /* 0x41a0000000037802 */ /* 0x000fc60000000f00 */
[----:B------:R-:W-:Y:S02]  /*0b10*/  FFMA R0, R11, R4, R0 ;  /* 0x000000040b007223 */ /* 0x000fe40000000000 */
[----:B------:R-:W-:Y:S02]  /*0b20*/  FFMA R3, R8, -R3, 1 ;  /* 0x3f80000008037423 */ /* 0x000fe40000000803 */
[----:B------:R-:W-:Y:S02]  /*0b30*/  @P1 FADD R0, RZ, -R0 ;  /* 0x80000000ff001221 */ /* 0x000fe40000000000 */
[----:B------:R-:W-:Y:S02]  /*0b40*/  FFMA R3, R3, R8, 0.050000000745058059692 ;  /* 0x3d4ccccd03037423 */ /* 0x000fe40000000008 */
[----:B------:R-:W-:-:S04]  /*0b50*/  FADD R2, R0, 1 ;  /* 0x3f80000000027421 */ /* 0x000fc80000000000 */
[----:B------:R-:W0:Y:S01]  /*0b60*/  FCHK P0, R2, 20 ;  /* 0x41a0000002007902 */ /* 0x000e220000000000 */
[----:B------:R-:W-:-:S04]  /*0b70*/  FFMA R0, R2, R3, RZ ;  /* 0x0000000302007223 */ /* 0x000fc800000000ff */
[----:B------:R-:W-:-:S04]  /*0b80*/  FFMA R4, R0, -20, R2 ;  /* 0xc1a0000000047823 */ /* 0x000fc80000000002 */
[----:B------:R-:W-:Y:S01]  /*0b90*/  FFMA R0, R3, R4, R0 ;  /* 0x0000000403007223 */ /* 0x000fe20000000000 */
[----:B0-----:R-:W-:Y:S06]  /*0ba0*/  @!P0 BRA `(.L_x_63) ;  /* 0x0000000000108947 */ /* 0x001fec0003800000 */
[----:B------:R-:W-:Y:S02]  /*0bb0*/  MOV R3, 0x41a00000 ;  /* 0x41a0000000037802 */ /* 0x000fe40000000f00 */
[----:B------:R-:W-:-:S07]  /*0bc0*/  MOV R4, 0xbe0 ;  /* 0x00000be000047802 */ /* 0x000fce0000000f00 */
[----:B------:R-:W-:Y:S05]  /*0bd0*/  CALL.REL.NOINC `($__internal_1_$__cuda_sm3x_div_rn_noftz_f32_slowpath) ;  /* 0x0000001800787944 */ /* 0x000fea0003c00000 */
[----:B------:R-:W-:-:S07]  /*0be0*/  MOV R0, R10 ;  /* 0x0000000a00007202 */ /* 0x000fce0000000f00 */
.L_x_63:
[----:B------:R-:W-:Y:S05]  /*0bf0*/  BSYNC.RECONVERGENT B2 ;  /* 0x0000000000027941 */ /* 0x000fea0003800200 */
.L_x_62:
[----:B------:R-:W0:Y:S01]  /*0c00*/  LDCU UR4, c[0x0][0x394] ;  /* 0x00007280ff0477ac */ /* 0x000e220008000800 */
[C---:B------:R-:W-:Y:S01]  /*0c10*/  FSETP.GE.AND P0, PT, R9.reuse, R12, PT ;  /* 0x0000000c0900720b */ /* 0x040fe20003f06000 */
[----:B------:R-:W-:Y:S01]  /*0c20*/  BSSY.RECONVERGENT B2, `(.L_x_64) ;  /* 0x0000063000027945 */ /* 0x000fe20003800200 */
[----:B------:R-:W-:Y:S01]  /*0c30*/  FSETP.GTU.AND P1, PT, R9, R13, PT ;  /* 0x0000000d0900720b */ /* 0x000fe20003f2c000 */
[----:B0-----:R-:W-:-:S04]  /*0c40*/  FMUL R0, R0, UR4 ;  /* 0x0000000400007c20 */ /* 0x001fc80008400000 */
[----:B------:R-:W-:-:S04]  /*0c50*/  FFMA R0, R0, 4, R17 ;  /* 0x4080000000007823 */ /* 0x000fc80000000011 */
[----:B------:R-:W-:-:S05]  /*0c60*/  FFMA R0, R15, R0, R12 ;  /* 0x000000000f007223 */ /* 0x000fca000000000c */
[----:B------:R-:W-:-:S04]  /*0c70*/  @P0 FSEL R9, R0, R9, !P1 ;  /* 0x0000000900090208 */ /* 0x000fc80004800000 */
[----:B------:R-:W-:-:S04]  /*0c80*/  MOV R0, R9 ;  /* 0x0000000900007202 */ /* 0x000fc80000000f00 */
[----:B------:R-:W-:Y:S02]  /*0c90*/  FSETP.GT.AND P0, PT, R0, RZ, PT ;  /* 0x000000ff0000720b */ /* 0x000fe40003f04000 */
[----:B------:R-:W-:-:S11]  /*0ca0*/  MOV R8, R0 ;  /* 0x0000000000087202 */ /* 0x000fd60000000f00 */
[----:B------:R-:W-:Y:S05]  /*0cb0*/  @!P0 BRA `(.L_x_65) ;  /* 0x0000000400648947 */ /* 0x000fea0003800000 */
[----:B------:R-:W0:Y:S01]  /*0cc0*/  LDC R9, c[0x0][0x39c] ;  /* 0x0000e700ff097b82 */ /* 0x000e220000000800 */
[----:B------:R-:W-:Y:S01]  /*0cd0*/  BSSY.RECONVERGENT B3, `(.L_x_66) ;  /* 0x000000f000037945 */ /* 0x000fe20003800200 */
[----:B0-----:R-:W0:Y:S08]  /*0ce0*/  MUFU.RCP R2, R9 ;  /* 0x0000000900027308 */ /* 0x001e300000001000 */
[----:B------:R-:W1:Y:S01]  /*0cf0*/  FCHK P0, R0, R9 ;  /* 0x0000000900007302 */ /* 0x000e620000000000 */
[----:B0-----:R-:W-:-:S04]  /*0d00*/  FFMA R3, R2, -R9, 1 ;  /* 0x3f80000002037423 */ /* 0x001fc80000000809 */
[----:B------:R-:W-:-:S04]  /*0d10*/  FFMA R3, R2, R3, R2 ;  /* 0x0000000302037223 */ /* 0x000fc80000000002 */
[----:B------:R-:W-:-:S04]  /*0d20*/  FFMA R2, R0, R3, RZ ;  /* 0x0000000300027223 */ /* 0x000fc800000000ff */
[----:B------:R-:W-:-:S04]  /*0d30*/  FFMA R4, R2, -R9, R0 ;  /* 0x8000000902047223 */ /* 0x000fc80000000000 */
[----:B------:R-:W-:Y:S01]  /*0d40*/  FFMA R3, R3, R4, R2 ;  /* 0x0000000403037223 */ /* 0x000fe20000000002 */
[----:B-1----:R-:W-:Y:S06]  /*0d50*/  @!P0 BRA `(.L_x_67) ;  /* 0x0000000000188947 */ /* 0x002fec0003800000 */
[----:B------:R-:W0:Y:S01]  /*0d60*/  LDCU UR4, c[0x0][0x39c] ;  /* 0x00007380ff0477ac */ /* 0x000e220008000800 */
[----:B------:R-:W-:Y:S02]  /*0d70*/  MOV R2, R0 ;  /* 0x0000000000027202 */ /* 0x000fe40000000f00 */
[----:B------:R-:W-:Y:S02]  /*0d80*/  MOV R4, 0xdb0 ;  /* 0x00000db000047802 */ /* 0x000fe40000000f00 */
[----:B0-----:R-:W-:-:S07]  /*0d90*/  MOV R3, UR4 ;  /* 0x0000000400037c02 */ /* 0x001fce0008000f00 */
[----:B------:R-:W-:Y:S05]  /*0da0*/  CALL.REL.NOINC `($__internal_1_$__cuda_sm3x_div_rn_noftz_f32_slowpath) ;  /* 0x0000001800047944 */ /* 0x000fea0003c00000 */
[----:B------:R-:W-:-:S07]  /*0db0*/  MOV R3, R10 ;  /* 0x0000000a00037202 */ /* 0x000fce0000000f00 */
.L_x_67:
[----:B------:R-:W-:Y:S05]  /*0dc0*/  BSYNC.RECONVERGENT B3 ;  /* 0x0000000000037941 */ /* 0x000fea0003800200 */
.L_x_66:
[----:B------:R-:W0:Y:S01]  /*0dd0*/  LDC R9, c[0x3][RZ] ;  /* 0x00c00000ff097b82 */ /* 0x000e220000000800 */
[----:B------:R-:W0:Y:S01]  /*0de0*/  LDCU UR4, c[0x0][0x390] ;  /* 0x00007200ff0477ac */ /* 0x000e220008000800 */
[----:B------:R-:W-:Y:S01]  /*0df0*/  HFMA2 R17, -RZ, RZ, 1.5048828125, 33.21875 ;  /* 0x3e055027ff117431 */ /* 0x000fe200000001ff */
[----:B------:R-:W-:Y:S01]  /*0e00*/  BSSY.RECONVERGENT B3, `(.L_x_68) ;  /* 0x0000043000037945 */ /* 0x000fe20003800200 */
[----:B0-----:R-:W-:-:S04]  /*0e10*/  FMUL R2, R9, UR4 ;  /* 0x0000000409027c20 */ /* 0x001fc80008400000 */
[----:B------:R-:W-:-:S04]  /*0e20*/  FFMA R2, R9, UR4, R2 ;  /* 0x0000000409027c23 */ /* 0x000fc80008000002 */
[C---:B------:R-:W-:Y:S01]  /*0e30*/  FADD R4, R2.reuse, 1 ;  /* 0x3f80000002047421 */ /* 0x040fe20000000000 */
[----:B------:R-:W-:-:S04]  /*0e40*/  FFMA R2, R2, R3, 1 ;  /* 0x3f80000002027423 */ /* 0x000fc80000000003 */
[----:B------:R-:W-:Y:S02]  /*0e50*/  FSETP.GEU.AND P1, PT, R4, 1.175494350822287508e-38, PT ;  /* 0x008000000400780b */ /* 0x000fe40003f2e000 */
[----:B------:R-:W-:Y:S02]  /*0e60*/  FSETP.GEU.AND P0, PT, R2, 1.175494350822287508e-38, PT ;  /* 0x008000000200780b */ /* 0x000fe40003f0e000 */
[----:B------:R-:W-:-:S09]  /*0e70*/  FSEL R12, RZ, -23, P1 ;  /* 0xc1b80000ff0c7808 */ /* 0x000fd20000800000 */
[----:B------:R-:W-:Y:S02]  /*0e80*/  @!P1 FMUL R4, R4, 8388608 ;  /* 0x4b00000004049820 */ /* 0x000fe40000400000 */
[----:B------:R-:W-:-:S03]  /*0e90*/  @!P0 FMUL R2, R2, 8388608 ;  /* 0x4b00000002028820 */ /* 0x000fc60000400000 */
[C---:B------:R-:W-:Y:S02]  /*0ea0*/  IADD3 R8, PT, PT, R4.reuse, -0x3f2aaaab, RZ ;  /* 0xc0d5555504087810 */ /* 0x040fe40007ffe0ff */
[----:B------:R-:W-:Y:S02]  /*0eb0*/  ISETP.GT.U32.AND P1, PT, R4, 0x7f7fffff, PT ;  /* 0x7f7fffff0400780c */ /* 0x000fe40003f24070 */
[----:B------:R-:W-:-:S04]  /*0ec0*/  LOP3.LUT R13, R8, 0xff800000, RZ, 0xc0, !PT ;  /* 0xff800000080d7812 */ /* 0x000fc800078ec0ff */
[-C--:B------:R-:W-:Y:S02]  /*0ed0*/  IADD3 R10, PT, PT, R4, -R13.reuse, RZ ;  /* 0x8000000d040a7210 */ /* 0x080fe40007ffe0ff */
[----:B------:R-:W-:-:S03]  /*0ee0*/  I2FP.F32.S32 R13, R13 ;  /* 0x0000000d000d7245 */ /* 0x000fc60000201400 */
[----:B------:R-:W-:Y:S02]  /*0ef0*/  FADD R10, R10, -1 ;  /* 0xbf8000000a0a7421 */ /* 0x000fe40000000000 */
[----:B------:R-:W-:Y:S02]  /*0f00*/  FFMA R12, R13, 1.1920928955078125e-07, R12 ;  /* 0x340000000d0c7823 */ /* 0x000fe4000000000c */
[----:B------:R-:W-:-:S04]  /*0f10*/  FFMA R9, R10, -R17, 0.14084610342979431152 ;  /* 0x3e1039f60a097423 */ /* 0x000fc80000000811 */
[----:B------:R-:W-:Y:S01]  /*0f20*/  FFMA R11, R10, R9, -0.12148627638816833496 ;  /* 0xbdf8cdcc0a0b7423 */ /* 0x000fe20000000009 */
[----:B------:R-:W-:-:S03]  /*0f30*/  IADD3 R9, PT, PT, R2, -0x3f2aaaab, RZ ;  /* 0xc0d5555502097810 */ /* 0x000fc60007ffe0ff */
[----:B------:R-:W-:Y:S01]  /*0f40*/  FFMA R11, R10, R11, 0.13980610668659210205 ;  /* 0x3e0f29550a0b7423 */ /* 0x000fe2000000000b */
[----:B------:R-:W-:-:S03]  /*0f50*/  LOP3.LUT R9, R9, 0xff800000, RZ, 0xc0, !PT ;  /* 0xff80000009097812 */ /* 0x000fc600078ec0ff */
[----:B------:R-:W-:Y:S01]  /*0f60*/  FFMA R11, R10, R11, -0.16684235632419586182 ;  /* 0xbe2ad8b90a0b7423 */ /* 0x000fe2000000000b */
[-C--:B------:R-:W-:Y:S02]  /*0f70*/  IADD3 R8, PT, PT, R2, -R9.reuse, RZ ;  /* 0x8000000902087210 */ /* 0x080fe40007ffe0ff */
[----:B------:R-:W-:Y:S01]  /*0f80*/  I2FP.F32.S32 R9, R9 ;  /* 0x0000000900097245 */ /* 0x000fe20000201400 */
[----:B------:R-:W-:Y:S02]  /*0f90*/  FFMA R11, R10, R11, 0.20012299716472625732 ;  /* 0x3e4ced0b0a0b7423 */ /* 0x000fe4000000000b */
[----:B------:R-:W-:Y:S02]  /*0fa0*/  FADD R8, R8, -1 ;  /* 0xbf80000008087421 */ /* 0x000fe40000000000 */
[----:B------:R-:W-:Y:S02]  /*0fb0*/  FFMA R15, R10, R11, -0.24999669194221496582 ;  /* 0xbe7fff220a0f7423 */ /* 0x000fe4000000000b */
[----:B------:R-:W-:Y:S01]  /*0fc0*/  FFMA R11, R8, -R17, 0.14084610342979431152 ;  /* 0x3e1039f6080b7423 */ /* 0x000fe20000000811 */
[----:B------:R-:W-:Y:S01]  /*0fd0*/  MOV R17, 0x7f800000 ;  /* 0x7f80000000117802 */ /* 0x000fe20000000f00 */
[----:B------:R-:W-:-:S02]  /*0fe0*/  FFMA R15, R10, R15, 0.33333182334899902344 ;  /* 0x3eaaaa780a0f7423 */ /* 0x000fc4000000000f */
[----:B------:R-:W-:Y:S02]  /*0ff0*/  FFMA R11, R8, R11, -0.12148627638816833496 ;  /* 0xbdf8cdcc080b7423 */ /* 0x000fe4000000000b */
[----:B------:R-:W-:Y:S02]  /*1000*/  FFMA R15, R10, R15, -0.5 ;  /* 0xbf0000000a0f7423 */ /* 0x000fe4000000000f */
[----:B------:R-:W-:Y:S02]  /*1010*/  FFMA R11, R8, R11, 0.13980610668659210205 ;  /* 0x3e0f2955080b7423 */ /* 0x000fe4000000000b */
[----:B------:R-:W-:Y:S02]  /*1020*/  FMUL R15, R10, R15 ;  /* 0x0000000f0a0f7220 */ /* 0x000fe40000400000 */
[----:B------:R-:W-:Y:S02]  /*1030*/  FFMA R11, R8, R11, -0.16684235632419586182 ;  /* 0xbe2ad8b9080b7423 */ /* 0x000fe4000000000b */
[----:B------:R-:W-:-:S02]  /*1040*/  FFMA R15, R10, R15, R10 ;  /* 0x0000000f0a0f7223 */ /* 0x000fc4000000000a */
[----:B------:R-:W-:Y:S02]  /*1050*/  FFMA R11, R8, R11, 0.20012299716472625732 ;  /* 0x3e4ced0b080b7423 */ /* 0x000fe4000000000b */
[----:B------:R-:W-:Y:S01]  /*1060*/  FFMA R12, R12, 0.69314718246459960938, R15 ;  /* 0x3f3172180c0c7823 */ /* 0x000fe2000000000f */
[----:B------:R-:W-:Y:S01]  /*1070*/  @P1 FFMA R12, R4, R17, +INF ;  /* 0x7f800000040c1423 */ /* 0x000fe20000000011 */
[----:B------:R-:W-:Y:S01]  /*1080*/  FFMA R11, R8, R11, -0.24999669194221496582 ;  /* 0xbe7fff22080b7423 */ /* 0x000fe2000000000b */
[----:B------:R-:W-:Y:S02]  /*1090*/  FSETP.NEU.AND P1, PT, R4, RZ, PT ;  /* 0x000000ff0400720b */ /* 0x000fe40003f2d000 */
[----:B------:R-:W-:Y:S01]  /*10a0*/  FSEL R4, RZ, -23, P0 ;  /* 0xc1b80000ff047808 */ /* 0x000fe20000000000 */
[----:B------:R-:W-:Y:S01]  /*10b0*/  FFMA R11, R8, R11, 0.33333182334899902344 ;  /* 0x3eaaaa78080b7423 */ /* 0x000fe2000000000b */
[----:B------:R-:W-:Y:S02]  /*10c0*/  ISETP.GT.U32.AND P0, PT, R2, 0x7f7fffff, PT ;  /* 0x7f7fffff0200780c */ /* 0x000fe40003f04070 */
[----:B------:R-:W-:Y:S01]  /*10d0*/  FSEL R13, R12, -INF , P1 ;  /* 0xff8000000c0d7808 */ /* 0x000fe20000800000 */
[----:B------:R-:W-:Y:S01]  /*10e0*/  FFMA R11, R8, R11, -0.5 ;  /* 0xbf000000080b7423 */ /* 0x000fe2000000000b */
[----:B------:R-:W-:-:S02]  /*10f0*/  FFMA R4, R9, 1.1920928955078125e-07, R4 ;  /* 0x3400000009047823 */ /* 0x000fc40000000004 */
[----:B------:R-:W0:Y:S01]  /*1100*/  MUFU.RCP R10, R13 ;  /* 0x0000000d000a7308 */ /* 0x000e220000001000 */
[----:B------:R-:W-:-:S04]  /*1110*/  FMUL R11, R8, R11 ;  /* 0x0000000b080b7220 */ /* 0x000fc80000400000 */
[----:B------:R-:W-:Y:S01]  /*1120*/  FFMA R11, R8, R11, R8 ;  /* 0x0000000b080b7223 */ /* 0x000fe20000000008 */
[----:B------:R-:W-:-:S03]  /*1130*/  FADD R8, R3, R3 ;  /* 0x0000000303087221 */ /* 0x000fc60000000000 */
[----:B------:R-:W-:Y:S01]  /*1140*/  FFMA R4, R4, 0.69314718246459960938, R11 ;  /* 0x3f31721804047823 */ /* 0x000fe2000000000b */
[C---:B------:R-:W-:Y:S01]  /*1150*/  @P0 FFMA R4, R2.reuse, R17, +INF ;  /* 0x7f80000002040423 */ /* 0x040fe20000000011 */
[----:B------:R-:W-:-:S04]  /*1160*/  FSETP.NEU.AND P0, PT, R2, RZ, PT ;  /* 0x000000ff0200720b */ /* 0x000fc80003f0d000 */
[----:B------:R-:W-:Y:S01]  /*1170*/  FSEL R2, R4, -INF , P0 ;  /* 0xff80000004027808 */ /* 0x000fe20000000000 */
[----:B0-----:R-:W-:-:S04]  /*1180*/  FFMA R9, -R13, R10, 1 ;  /* 0x3f8000000d097423 */ /* 0x001fc8000000010a */
[----:B------:R-:W-:-:S03]  /*1190*/  FFMA R9, R10, R9, R10 ;  /* 0x000000090a097223 */ /* 0x000fc6000000000a */
        /* <DEDUP_REMOVED lines=9> */
.L_x_69:
[----:B------:R-:W-:Y:S05]  /*1230*/  BSYNC.RECONVERGENT B3 ;  /* 0x0000000000037941 */ /* 0x000fea0003800200 */
.L_x_68:
[----:B------:R-:W-:-:S07]  /*1240*/  FADD R8, R8, -R9 ;  /* 0x8000000908087221 */ /* 0x000fce0000000000 */
.L_x_65:
[----:B------:R-:W-:Y:S05]  /*1250*/  BSYNC.RECONVERGENT B2 ;  /* 0x0000000000027941 */ /* 0x000fea0003800200 */
.L_x_64:
[----:B------:R-:W0:Y:S01]  /*1260*/  LDC R13, c[0x0][0x39c] ;  /* 0x0000e700ff0d7b82 */ /* 0x000e220000000800 */
[----:B------:R-:W1:Y:S01]  /*1270*/  LDCU UR4, c[0x0][0x390] ;  /* 0x00007200ff0477ac */ /* 0x000e620008000800 */
[----:B------:R-:W-:Y:S01]  /*1280*/  FADD R3, -R8, 1 ;  /* 0x3f80000008037421 */ /* 0x000fe20000000100 */
[----:B------:R-:W-:Y:S01]  /*1290*/  BSSY.RECONVERGENT B2, `(.L_x_70) ;  /* 0x0000015000027945 */ /* 0x000fe20003800200 */
[----:B-1----:R-:W-:Y:S02]  /*12a0*/  FSETP.LT.AND P0, PT, RZ, UR4, PT ;  /* 0x00000004ff007c0b */ /* 0x002fe4000bf01000 */
[----:B------:R-:W-:Y:S01]  /*12b0*/  FFMA R3, R3, UR4, R8 ;  /* 0x0000000403037c23 */ /* 0x000fe20008000008 */
[----:B0-----:R-:W0:Y:S03]  /*12c0*/  MUFU.RCP R2, R13 ;  /* 0x0000000d00027308 */ /* 0x001e260000001000 */
[-C--:B------:R-:W-:Y:S01]  /*12d0*/  FMUL R3, R3, R13.reuse ;  /* 0x0000000d03037220 */ /* 0x080fe20000400000 */
[----:B------:R-:W-:-:S06]  /*12e0*/  FSETP.GEU.AND P1, PT, R0, R13, PT ;  /* 0x0000000d0000720b */ /* 0x000fcc0003f2e000 */
[----:B------:R-:W-:-:S04]  /*12f0*/  @P0 FSEL R0, R3, R0, !P1 ;  /* 0x0000000003000208 */ /* 0x000fc80004800000 */
[----:B------:R-:W1:Y:S01]  /*1300*/  FCHK P0, R0, R13 ;  /* 0x0000000d00007302 */ /* 0x000e620000000000 */
[----:B0-----:R-:W-:-:S04]  /*1310*/  FFMA R9, R2, -R13, 1 ;  /* 0x3f80000002097423 */ /* 0x001fc8000000080d */
[----:B------:R-:W-:Y:S01]  /*1320*/  FFMA R3, R2, R9, R2 ;  /* 0x0000000902037223 */ /* 0x000fe20000000002 */
[----:B------:R-:W-:-:S03]  /*1330*/  MOV R9, R0 ;  /* 0x0000000000097202 */ /* 0x000fc60000000f00 */
        /* <DEDUP_REMOVED lines=10> */
.L_x_71:
[----:B------:R-:W-:Y:S05]  /*13e0*/  BSYNC.RECONVERGENT B2 ;  /* 0x0000000000027941 */ /* 0x000fea0003800200 */
.L_x_70:
[----:B------:R-:W0:Y:S01]  /*13f0*/  LDC R4, c[0x0][0x390] ;  /* 0x0000e400ff047b82 */ /* 0x000e220000000800 */
[----:B------:R-:W1:Y:S01]  /*1400*/  LDCU UR4, c[0x0][0x39c] ;  /* 0x00007380ff0477ac */ /* 0x000e620008000800 */
[----:B------:R-:W-:Y:S01]  /*1410*/  FADD R0, -R2, 1 ;  /* 0x3f80000002007421 */ /* 0x000fe20000000100 */
[----:B------:R-:W-:Y:S01]  /*1420*/  BSSY.RECONVERGENT B2, `(.L_x_72) ;  /* 0x0000051000027945 */ /* 0x000fe20003800200 */
[----:B-1----:R-:W-:-:S04]  /*1430*/  FSETP.GEU.AND P0, PT, R9, UR4, PT ;  /* 0x0000000409007c0b */ /* 0x002fc8000bf0e000 */
[C---:B0-----:R-:W-:Y:S01]  /*1440*/  FSETP.GEU.OR P0, PT, R4.reuse, RZ, P0 ;  /* 0x000000ff0400720b */ /* 0x041fe2000070e400 */
[----:B------:R-:W-:-:S04]  /*1450*/  FADD R3, R4, R4 ;  /* 0x0000000404037221 */ /* 0x000fc80000000000 */
[----:B------:R-:W-:-:S08]  /*1460*/  FFMA R0, R3, R0, R2 ;  /* 0x0000000003007223 */ /* 0x000fd00000000002 */
[----:B------:R-:W-:Y:S05]  /*1470*/  @P0 BRA `(.L_x_73) ;  /* 0x00000004002c0947 */ /* 0x000fea0003800000 */
[----:B------:R-:W-:Y:S01]  /*1480*/  FSETP.GE.AND P0, PT, R0, RZ, PT ;  /* 0x000000ff0000720b */ /* 0x000fe20003f06000 */
[----:B------:R-:W-:-:S12]  /*1490*/  BSSY.RECONVERGENT B3, `(.L_x_74) ;  /* 0x0000047000037945 */ /* 0x000fd80003800200 */
[----:B------:R-:W-:Y:S05]  /*14a0*/  @!P0 BRA `(.L_x_75) ;  /* 0x0000000400148947 */ /* 0x000fea0003800000 */
[----:B------:R-:W0:Y:S01]  /*14b0*/  LDCU UR4, c[0x3][URZ] ;  /* 0x00c00000ff0477ac */ /* 0x000e220008000800 */
[----:B------:R-:W-:Y:S01]  /*14c0*/  MOV R15, 0x7f800000 ;  /* 0x7f800000000f7802 */ /* 0x000fe20000000f00 */
[----:B------:R-:W-:Y:S01]  /*14d0*/  BSSY.RECONVERGENT B4, `(.L_x_75) ;  /* 0x0000042000047945 */ /* 0x000fe20003800200 */
[----:B0-----:R-:W-:Y:S01]  /*14e0*/  FMUL R3, R4, UR4 ;  /* 0x0000000404037c20 */ /* 0x001fe20008400000 */
[----:B------:R-:W-:-:S03]  /*14f0*/  HFMA2 R4, -RZ, RZ, 1.5048828125, 33.21875 ;  /* 0x3e055027ff047431 */ /* 0x000fc600000001ff */
[----:B------:R-:W-:-:S04]  /*1500*/  FMUL R3, R3, -2 ;  /* 0xc000000003037820 */ /* 0x000fc80000400000 */
[----:B------:R-:W-:Y:S01]  /*1510*/  FADD R2, R3, 1 ;  /* 0x3f80000003027421 */ /* 0x000fe20000000000 */
[----:B------:R-:W-:-:S04]  /*1520*/  FFMA R0, R0, R3, 1 ;  /* 0x3f80000000007423 */ /* 0x000fc80000000003 */
[----:B------:R-:W-:Y:S02]  /*1530*/  FSETP.GEU.AND P1, PT, R2, 1.175494350822287508e-38, PT ;  /* 0x008000000200780b */ /* 0x000fe40003f2e000 */
[----:B------:R-:W-:Y:S02]  /*1540*/  FSETP.GEU.AND P0, PT, R0, 1.175494350822287508e-38, PT ;  /* 0x008000000000780b */ /* 0x000fe40003f0e000 */
[----:B------:R-:W-:-:S09]  /*1550*/  FSEL R8, RZ, -23, P1 ;  /* 0xc1b80000ff087808 */ /* 0x000fd20000800000 */
[----:B------:R-:W-:Y:S02]  /*1560*/  @!P1 FMUL R2, R2, 8388608 ;  /* 0x4b00000002029820 */ /* 0x000fe40000400000 */
[----:B------:R-:W-:-:S03]  /*1570*/  @!P0 FMUL R0, R0, 8388608 ;  /* 0x4b00000000008820 */ /* 0x000fc60000400000 */
[----:B------:R-:W-:Y:S02]  /*1580*/  IADD3 R3, PT, PT, R2, -0x3f2aaaab, RZ ;  /* 0xc0d5555502037810 */ /* 0x000fe40007ffe0ff */
[----:B------:R-:W-:Y:S02]  /*1590*/  IADD3 R9, PT, PT, R0, -0x3f2aaaab, RZ ;  /* 0xc0d5555500097810 */ /* 0x000fe40007ffe0ff */
[----:B------:R-:W-:Y:S02]  /*15a0*/  LOP3.LUT R11, R3, 0xff800000, RZ, 0xc0, !PT ;  /* 0xff800000030b7812 */ /* 0x000fe400078ec0ff */
[----:B------:R-:W-:Y:S02]  /*15b0*/  LOP3.LUT R9, R9, 0xff800000, RZ, 0xc0, !PT ;  /* 0xff80000009097812 */ /* 0x000fe400078ec0ff */
[C---:B------:R-:W-:Y:S02]  /*15c0*/  IADD3 R3, PT, PT, R2.reuse, -R11, RZ ;  /* 0x8000000b02037210 */ /* 0x040fe40007ffe0ff */
[----:B------:R-:W-:-:S02]  /*15d0*/  ISETP.GT.U32.AND P1, PT, R2, 0x7f7fffff, PT ;  /* 0x7f7fffff0200780c */ /* 0x000fc40003f24070 */
[----:B------:R-:W-:Y:S01]  /*15e0*/  I2FP.F32.S32 R11, R11 ;  /* 0x0000000b000b7245 */ /* 0x000fe20000201400 */
[----:B------:R-:W-:-:S04]  /*15f0*/  FADD R10, R3, -1 ;  /* 0xbf800000030a7421 */ /* 0x000fc80000000000 */
[----:B------:R-:W-:Y:S01]  /*1600*/  FFMA R3, R10, -R4, 0.14084610342979431152 ;  /* 0x3e1039f60a037423 */ /* 0x000fe20000000804 */
[----:B------:R-:W-:-:S03]  /*1610*/  FFMA R8, R11, 1.1920928955078125e-07, R8 ;  /* 0x340000000b087823 */ /* 0x000fc60000000008 */
[----:B------:R-:W-:-:S04]  /*1620*/  FFMA R3, R10, R3, -0.12148627638816833496 ;  /* 0xbdf8cdcc0a037423 */ /* 0x000fc80000000003 */
[----:B------:R-:W-:-:S04]  /*1630*/  FFMA R3, R10, R3, 0.13980610668659210205 ;  /* 0x3e0f29550a037423 */ /* 0x000fc80000000003 */
[----:B------:R-:W-:Y:S01]  /*1640*/  FFMA R13, R10, R3, -0.16684235632419586182 ;  /* 0xbe2ad8b90a0d7423 */ /* 0x000fe20000000003 */
[-C--:B------:R-:W-:Y:S02]  /*1650*/  IADD3 R3, PT, PT, R0, -R9.reuse, RZ ;  /* 0x8000000900037210 */ /* 0x080fe40007ffe0ff */
[----:B------:R-:W-:Y:S01]  /*1660*/  I2FP.F32.S32 R9, R9 ;  /* 0x0000000900097245 */ /* 0x000fe20000201400 */
[C---:B------:R-:W-:Y:S02]  /*1670*/  FFMA R13, R10.reuse, R13, 0.20012299716472625732 ;  /* 0x3e4ced0b0a0d7423 */ /* 0x040fe4000000000d */
[----:B------:R-:W-:Y:S02]  /*1680*/  FADD R3, R3, -1 ;  /* 0xbf80000003037421 */ /* 0x000fe40000000000 */
[----:B------:R-:W-:Y:S02]  /*1690*/  FFMA R13, R10, R13, -0.24999669194221496582 ;  /* 0xbe7fff220a0d7423 */ /* 0x000fe4000000000d */
[----:B------:R-:W-:-:S02]  /*16a0*/  FFMA R4, R3, -R4, 0.14084610342979431152 ;  /* 0x3e1039f603047423 */ /* 0x000fc40000000804 */
[C---:B------:R-:W-:Y:S02]  /*16b0*/  FFMA R13, R10.reuse, R13, 0.33333182334899902344 ;  /* 0x3eaaaa780a0d7423 */ /* 0x040fe4000000000d */
[C---:B------:R-:W-:Y:S02]  /*16c0*/  FFMA R4, R3.reuse, R4, -0.12148627638816833496 ;  /* 0xbdf8cdcc03047423 */ /* 0x040fe40000000004 */
[C---:B------:R-:W-:Y:S02]  /*16d0*/  FFMA R13, R10.reuse, R13, -0.5 ;  /* 0xbf0000000a0d7423 */ /* 0x040fe4000000000d */
[C---:B------:R-:W-:Y:S02]  /*16e0*/  FFMA R4, R3.reuse, R4, 0.13980610668659210205 ;  /* 0x3e0f295503047423 */ /* 0x040fe40000000004 */
[----:B------:R-:W-:Y:S02]  /*16f0*/  FMUL R13, R10, R13 ;  /* 0x0000000d0a0d7220 */ /* 0x000fe40000400000 */
[----:B------:R-:W-:-:S02]  /*1700*/  FFMA R4, R3, R4, -0.16684235632419586182 ;  /* 0xbe2ad8b903047423 */ /* 0x000fc40000000004 */
[----:B------:R-:W-:Y:S02]  /*1710*/  FFMA R13, R10, R13, R10 ;  /* 0x0000000d0a0d7223 */ /* 0x000fe4000000000a */
[C---:B------:R-:W-:Y:S02]  /*1720*/  FFMA R4, R3.reuse, R4, 0.20012299716472625732 ;  /* 0x3e4ced0b03047423 */ /* 0x040fe40000000004 */
[----:B------:R-:W-:Y:S01]  /*1730*/  FFMA R8, R8, 0.69314718246459960938, R13 ;  /* 0x3f31721808087823 */ /* 0x000fe2000000000d */
[C---:B------:R-:W-:Y:S01]  /*1740*/  @P1 FFMA R8, R2.reuse, R15, +INF ;  /* 0x7f80000002081423 */ /* 0x040fe2000000000f */
[C---:B------:R-:W-:Y:S01]  /*1750*/  FFMA R4, R3.reuse, R4, -0.24999669194221496582 ;  /* 0xbe7fff2203047423 */ /* 0x040fe20000000004 */
[----:B------:R-:W-:Y:S02]  /*1760*/  FSETP.NEU.AND P1, PT, R2, RZ, PT ;  /* 0x000000ff0200720b */ /* 0x000fe40003f2d000 */
[----:B------:R-:W-:Y:S01]  /*1770*/  FSEL R2, RZ, -23, P0 ;  /* 0xc1b80000ff027808 */ /* 0x000fe20000000000 */
[----:B------:R-:W-:Y:S01]  /*1780*/  FFMA R4, R3, R4, 0.33333182334899902344 ;  /* 0x3eaaaa7803047423 */ /* 0x000fe20000000004 */
[----:B------:R-:W-:-:S02]  /*1790*/  ISETP.GT.U32.AND P0, PT, R0, 0x7f7fffff, PT ;  /* 0x7f7fffff0000780c */ /* 0x000fc40003f04070 */
[----:B------:R-:W-:Y:S01]  /*17a0*/  FSEL R11, R8, -INF , P1 ;  /* 0xff800000080b7808 */ /* 0x000fe20000800000 */
[----:B------:R-:W-:Y:S01]  /*17b0*/  FFMA R4, R3, R4, -0.5 ;  /* 0xbf00000003047423 */ /* 0x000fe20000000004 */
[----:B------:R-:W-:Y:S02]  /*17c0*/  FFMA R2, R9, 1.1920928955078125e-07, R2 ;  /* 0x3400000009027823 */ /* 0x000fe40000000002 */
[----:B------:R-:W0:Y:S01]  /*17d0*/  MUFU.RCP R8, R11 ;  /* 0x0000000b00087308 */ /* 0x000e220000001000 */
[----:B------:R-:W-:-:S04]  /*17e0*/  FMUL R4, R3, R4 ;  /* 0x0000000403047220 */ /* 0x000fc80000400000 */
[----:B------:R-:W-:-:S04]  /*17f0*/  FFMA R3, R3, R4, R3 ;  /* 0x0000000403037223 */ /* 0x000fc80000000003 */
        /* <DEDUP_REMOVED lines=15> */
.L_x_76:
[----:B------:R-:W-:Y:S05]  /*18f0*/  BSYNC.RECONVERGENT B4 ;  /* 0x0000000000047941 */ /* 0x000fea0003800200 */
.L_x_75:
[----:B------:R-:W-:Y:S05]  /*1900*/  BSYNC.RECONVERGENT B3 ;  /* 0x0000000000037941 */ /* 0x000fea0003800200 */
.L_x_74:
[----:B------:R-:W0:Y:S02]  /*1910*/  LDCU UR4, c[0x0][0x39c] ;  /* 0x00007380ff0477ac */ /* 0x000e240008000800 */
[----:B0-----:R-:W-:-:S07]  /*1920*/  FMUL R9, R0, UR4 ;  /* 0x0000000400097c20 */ /* 0x001fce0008400000 */
.L_x_73:
[----:B------:R-:W-:Y:S05]  /*1930*/  BSYNC.RECONVERGENT B2 ;  /* 0x0000000000027941 */ /* 0x000fea0003800200 */
.L_x_72:
[----:B------:R-:W0:Y:S01]  /*1940*/  LDCU UR4, c[0x0][0x3a0] ;  /* 0x00007400ff0477ac */ /* 0x000e220008000800 */
[----:B------:R-:W1:Y:S01]  /*1950*/  LDC R10, c[0x0][0x398] ;  /* 0x0000e600ff0a7b82 */ /* 0x000e620000000800 */
[----:B------:R-:W-:Y:S01]  /*1960*/  BSSY.RECONVERGENT B2, `(.L_x_77) ;  /* 0x0000062000027945 */ /* 0x000fe20003800200 */
[----:B0-----:R-:W-:-:S04]  /*1970*/  MOV R2, UR4 ;  /* 0x0000000400027c02 */ /* 0x001fc80008000f00 */
[----:B------:R-:W-:-:S04]  /*1980*/  FSETP.GT.AND P0, PT, R9, R2, PT ;  /* 0x000000020900720b */ /* 0x000fc80003f04000 */
[----:B-1----:R-:W-:-:S04]  /*1990*/  FSETP.LEU.OR P0, PT, R10, RZ, !P0 ;  /* 0x000000ff0a00720b */ /* 0x002fc8000470b400 */
[----:B------:R-:W-:-:S13]  /*19a0*/  FSETP.GEU.OR P0, PT, R2, 1, P0 ;  /* 0x3f8000000200780b */ /* 0x000fda000070e400 */
[----:B------:R-:W-:Y:S05]  /*19b0*/  @P0 BRA `(.L_x_78) ;  /* 0x0000000400700947 */ /* 0x000fea0003800000 */
[----:B------:R-:W0:Y:S01]  /*19c0*/  MUFU.RCP R0, R5 ;  /* 0x0000000500007308 */ /* 0x000e220000001000 */
[----:B------:R-:W-:Y:S01]  /*19d0*/  FADD R2, R9, -R2 ;  /* 0x8000000209027221 */ /* 0x000fe20000000000 */
[----:B------:R-:W-:Y:S01]  /*19e0*/  HFMA2 R9, -RZ, RZ, 2, 0 ;  /* 0x40000000ff097431 */ /* 0x000fe200000001ff */
[----:B------:R-:W-:Y:S05]  /*19f0*/  BSSY.RECONVERGENT B3, `(.L_x_79) ;  /* 0x000000d000037945 */ /* 0x000fea0003800200 */
[----:B------:R-:W1:Y:S01]  /*1a00*/  FCHK P0, R2, R5 ;  /* 0x0000000502007302 */ /* 0x000e620000000000 */
[----:B0-----:R-:W-:-:S04]  /*1a10*/  FFMA R3, -R5, R0, 1 ;  /* 0x3f80000005037423 */ /* 0x001fc80000000100 */
[----:B------:R-:W-:Y:S01]  /*1a20*/  FFMA R3, R0, R3, R0 ;  /* 0x0000000300037223 */ /* 0x000fe20000000000 */
[----:B------:R-:W-:-:S03]  /*1a30*/  FFMA R0, R10, R9, 1 ;  /* 0x3f8000000a007423 */ /* 0x000fc60000000009 */
        /* <DEDUP_REMOVED lines=8> */
.L_x_80:
[----:B------:R-:W-:Y:S05]  /*1ac0*/  BSYNC.RECONVERGENT B3 ;  /* 0x0000000000037941 */ /* 0x000fea0003800200 */
.L_x_79:
[----:B------:R-:W0:Y:S01]  /*1ad0*/  LDC R11, c[0x3][RZ] ;  /* 0x00c00000ff0b7b82 */ /* 0x000e220000000800 */
[----:B------:R-:W-:Y:S01]  /*1ae0*/  FMUL R0, R9, R0 ;  /* 0x0000000009007220 */ /* 0x000fe20000400000 */
[----:B------:R-:W-:Y:S01]  /*1af0*/  HFMA2 R15, -RZ, RZ, 1.5048828125, 33.21875 ;  /* 0x3e055027ff0f7431 */ /* 0x000fe200000001ff */
[----:B------:R-:W-:Y:S05]  /*1b00*/  BSSY.RECONVERGENT B3, `(.L_x_81) ;  /* 0x0000043000037945 */ /* 0x000fea0003800200 */
[----:B------:R-:W1:Y:S01]  /*1b10*/  LDC R4, c[0x0][0x398] ;  /* 0x0000e600ff047b82 */ /* 0x000e620000000800 */
[C---:B0-----:R-:W-:Y:S01]  /*1b20*/  FMUL R2, R0.reuse, R11 ;  /* 0x0000000b00027220 */ /* 0x041fe20000400000 */
[----:B------:R-:W-:Y:S01]  /*1b30*/  FADD R0, R0, R0 ;  /* 0x0000000000007221 */ /* 0x000fe20000000000 */
[----:B-1----:R-:W-:-:S02]  /*1b40*/  FFMA R3, R11, R4, 1 ;  /* 0x3f8000000b037423 */ /* 0x002fc40000000004 */
[----:B------:R-:W-:-:S03]  /*1b50*/  FFMA R2, R2, R4, 1 ;  /* 0x3f80000002027423 */ /* 0x000fc60000000004 */
        /* <DEDUP_REMOVED lines=8> */
[----:B------:R-:W-:-:S05]  /*1be0*/  IADD3 R4, PT, PT, R3, -R10, RZ ;  /* 0x8000000a03047210 */ /* 0x000fca0007ffe0ff */
[----:B------:R-:W-:-:S04]  /*1bf0*/  FADD R12, R4, -1 ;  /* 0xbf800000040c7421 */ /* 0x000fc80000000000 */
[----:B------:R-:W-:-:S04]  /*1c00*/  FFMA R9, R12, -R15, 0.14084610342979431152 ;  /* 0x3e1039f60c097423 */ /* 0x000fc8000000080f */
[----:B------:R-:W-:Y:S01]  /*1c10*/  FFMA R11, R12, R9, -0.12148627638816833496 ;  /* 0xbdf8cdcc0c0b7423 */ /* 0x000fe20000000009 */
[----:B------:R-:W-:-:S03]  /*1c20*/  IADD3 R9, PT, PT, R2, -0x3f2aaaab, RZ ;  /* 0xc0d5555502097810 */ /* 0x000fc60007ffe0ff */
[----:B------:R-:W-:Y:S01]  /*1c30*/  FFMA R11, R12, R11, 0.13980610668659210205 ;  /* 0x3e0f29550c0b7423 */ /* 0x000fe2000000000b */
[----:B------:R-:W-:-:S03]  /*1c40*/  LOP3.LUT R9, R9, 0xff800000, RZ, 0xc0, !PT ;  /* 0xff80000009097812 */ /* 0x000fc600078ec0ff */
[----:B------:R-:W-:Y:S01]  /*1c50*/  FFMA R11, R12, R11, -0.16684235632419586182 ;  /* 0xbe2ad8b90c0b7423 */ /* 0x000fe2000000000b */
[----:B------:R-:W-:-:S03]  /*1c60*/  IADD3 R4, PT, PT, R2, -R9, RZ ;  /* 0x8000000902047210 */ /* 0x000fc60007ffe0ff */
[----:B------:R-:W-:Y:S02]  /*1c70*/  FFMA R11, R12, R11, 0.20012299716472625732 ;  /* 0x3e4ced0b0c0b7423 */ /* 0x000fe4000000000b */
[----:B------:R-:W-:Y:S02]  /*1c80*/  FADD R4, R4, -1 ;  /* 0xbf80000004047421 */ /* 0x000fe40000000000 */
[----:B------:R-:W-:Y:S02]  /*1c90*/  FFMA R13, R12, R11, -0.24999669194221496582 ;  /* 0xbe7fff220c0d7423 */ /* 0x000fe4000000000b */
[----:B------:R-:W-:Y:S02]  /*1ca0*/  FFMA R11, R4, -R15, 0.14084610342979431152 ;  /* 0x3e1039f6040b7423 */ /* 0x000fe4000000080f */
[----:B------:R-:W-:Y:S02]  /*1cb0*/  FFMA R13, R12, R13, 0.33333182334899902344 ;  /* 0x3eaaaa780c0d7423 */ /* 0x000fe4000000000d */
[----:B------:R-:W-:-:S02]  /*1cc0*/  FFMA R11, R4, R11, -0.12148627638816833496 ;  /* 0xbdf8cdcc040b7423 */ /* 0x000fc4000000000b */
[----:B------:R-:W-:Y:S01]  /*1cd0*/  FFMA R15, R12, R13, -0.5 ;  /* 0xbf0000000c0f7423 */ /* 0x000fe2000000000d */
[----:B------:R-:W-:Y:S01]  /*1ce0*/  I2FP.F32.S32 R13, R10 ;  /* 0x0000000a000d7245 */ /* 0x000fe20000201400 */
[----:B------:R-:W-:Y:S02]  /*1cf0*/  FFMA R11, R4, R11, 0.13980610668659210205 ;  /* 0x3e0f2955040b7423 */ /* 0x000fe4000000000b */
[----:B------:R-:W-:Y:S02]  /*1d00*/  FMUL R15, R12, R15 ;  /* 0x0000000f0c0f7220 */ /* 0x000fe40000400000 */
[----:B------:R-:W-:Y:S01]  /*1d10*/  FFMA R11, R4, R11, -0.16684235632419586182 ;  /* 0xbe2ad8b9040b7423 */ /* 0x000fe2000000000b */
[----:B------:R-:W-:Y:S01]  /*1d20*/  FFMA R8, R13, 1.1920928955078125e-07, R8 ;  /* 0x340000000d087823 */ /* 0x000fe20000000008 */
[----:B------:R-:W-:Y:S01]  /*1d30*/  FFMA R15, R12, R15, R12 ;  /* 0x0000000f0c0f7223 */ /* 0x000fe2000000000c */
[----:B------:R-:W-:Y:S01]  /*1d40*/  MOV R12, 0x7f800000 ;  /* 0x7f800000000c7802 */ /* 0x000fe20000000f00 */
[----:B------:R-:W-:-:S02]  /*1d50*/  FFMA R11, R4, R11, 0.20012299716472625732 ;  /* 0x3e4ced0b040b7423 */ /* 0x000fc4000000000b */
[----:B------:R-:W-:Y:S02]  /*1d60*/  FFMA R8, R8, 0.69314718246459960938, R15 ;  /* 0x3f31721808087823 */ /* 0x000fe4000000000f */
[C---:B------:R-:W-:Y:S01]  /*1d70*/  FFMA R11, R4.reuse, R11, -0.24999669194221496582 ;  /* 0xbe7fff22040b7423 */ /* 0x040fe2000000000b */
[C---:B------:R-:W-:Y:S01]  /*1d80*/  @P1 FFMA R8, R3.reuse, R12, +INF ;  /* 0x7f80000003081423 */ /* 0x040fe2000000000c */
[----:B------:R-:W-:Y:S02]  /*1d90*/  FSETP.NEU.AND P1, PT, R3, RZ, PT ;  /* 0x000000ff0300720b */ /* 0x000fe40003f2d000 */
[----:B------:R-:W-:Y:S01]  /*1da0*/  FFMA R11, R4, R11, 0.33333182334899902344 ;  /* 0x3eaaaa78040b7423 */ /* 0x000fe2000000000b */
[----:B------:R-:W-:Y:S02]  /*1db0*/  FSEL R3, RZ, -23, P0 ;  /* 0xc1b80000ff037808 */ /* 0x000fe40000000000 */
[----:B------:R-:W-:Y:S01]  /*1dc0*/  ISETP.GT.U32.AND P0, PT, R2, 0x7f7fffff, PT ;  /* 0x7f7fffff0200780c */ /* 0x000fe20003f04070 */
[----:B------:R-:W-:Y:S01]  /*1dd0*/  FFMA R11, R4, R11, -0.5 ;  /* 0xbf000000040b7423 */ /* 0x000fe2000000000b */
[----:B------:R-:W-:-:S02]  /*1de0*/  FSEL R13, R8, -INF , P1 ;  /* 0xff800000080d7808 */ /* 0x000fc40000800000 */
[----:B------:R-:W-:Y:S01]  /*1df0*/  I2FP.F32.S32 R8, R9 ;  /* 0x0000000900087245 */ /* 0x000fe20000201400 */
[----:B------:R-:W-:Y:S01]  /*1e00*/  FMUL R11, R4, R11 ;  /* 0x0000000b040b7220 */ /* 0x000fe20000400000 */
[----:B------:R-:W0:Y:S03]  /*1e10*/  MUFU.RCP R10, R13 ;  /* 0x0000000d000a7308 */ /* 0x000e260000001000 */
[----:B------:R-:W-:Y:S01]  /*1e20*/  FFMA R3, R8, 1.1920928955078125e-07, R3 ;  /* 0x3400000008037823 */ /* 0x000fe20000000003 */
        /* <DEDUP_REMOVED lines=16> */
.L_x_82:
[----:B------:R-:W-:Y:S05]  /*1f30*/  BSYNC.RECONVERGENT B3 ;  /* 0x0000000000037941 */ /* 0x000fea0003800200 */
.L_x_81:
[----:B------:R-:W0:Y:S01]  /*1f40*/  LDCU UR4, c[0x0][0x3a0] ;  /* 0x00007400ff0477ac */ /* 0x000e220008000800 */
[----:B------:R-:W-:Y:S01]  /*1f50*/  FADD R0, R0, -R3 ;  /* 0x8000000300007221 */ /* 0x000fe20000000000 */
[----:B0-----:R-:W-:-:S05]  /*1f60*/  MOV R2, UR4 ;  /* 0x0000000400027c02 */ /* 0x001fca0008000f00 */
[----:B------:R-:W-:-:S07]  /*1f70*/  FFMA R9, R5, R0, R2 ;  /* 0x0000000005097223 */ /* 0x000fce0000000002 */
.L_x_78:
[----:B------:R-:W-:Y:S05]  /*1f80*/  BSYNC.RECONVERGENT B2 ;  /* 0x0000000000027941 */ /* 0x000fea0003800200 */
.L_x_77:
[----:B------:R-:W0:Y:S01]  /*1f90*/  LDCU UR4, c[0x0][0x398] ;  /* 0x00007300ff0477ac */ /* 0x000e220008000800 */
[----:B------:R-:W-:Y:S01]  /*1fa0*/  FSETP.GEU.AND P0, PT, R2, 1, PT ;  /* 0x3f8000000200780b */ /* 0x000fe20003f0e000 */
[----:B------:R-:W-:Y:S03]  /*1fb0*/  BSSY.RECONVERGENT B2, `(.L_x_83) ;  /* 0x000005e000027945 */ /* 0x000fe60003800200 */
[----:B0-----:R-:W-:-:S04]  /*1fc0*/  FSETP.LEU.OR P0, PT, RZ, UR4, P0 ;  /* 0x00000004ff007c0b */ /* 0x001fc8000870b400 */
[----:B------:R-:W-:-:S13]  /*1fd0*/  FSETP.LEU.OR P0, PT, R9, R2, P0 ;  /* 0x000000020900720b */ /* 0x000fda000070b400 */
[----:B------:R-:W-:Y:S05]  /*1fe0*/  @P0 BRA `(.L_x_84) ;  /* 0x0000000400680947 */ /* 0x000fea0003800000 */
[----:B------:R-:W0:Y:S01]  /*1ff0*/  MUFU.RCP R0, R5 ;  /* 0x0000000500007308 */ /* 0x000e220000001000 */
[----:B------:R-:W1:Y:S01]  /*2000*/  LDC R8, c[0x3][RZ] ;  /* 0x00c00000ff087b82 */ /* 0x000e620000000800 */
[----:B------:R-:W-:Y:S01]  /*2010*/  FADD R4, R9, -R2 ;  /* 0x8000000209047221 */ /* 0x000fe20000000000 */
[----:B------:R-:W-:Y:S05]  /*2020*/  BSSY.RECONVERGENT B3, `(.L_x_85) ;  /* 0x000000f000037945 */ /* 0x000fea0003800200 */
[----:B------:R-:W2:Y:S01]  /*2030*/  FCHK P0, R4, R5 ;  /* 0x0000000504007302 */ /* 0x000ea20000000000 */
[----:B0-----:R-:W-:-:S04]  /*2040*/  FFMA R3, -R5, R0, 1 ;  /* 0x3f80000005037423 */ /* 0x001fc80000000100 */
[----:B------:R-:W-:-:S04]  /*2050*/  FFMA R0, R0, R3, R0 ;  /* 0x0000000300007223 */ /* 0x000fc80000000000 */
[----:B------:R-:W-:Y:S01]  /*2060*/  FFMA R3, R0, R4, RZ ;  /* 0x0000000400037223 */ /* 0x000fe200000000ff */
[----:B-1----:R-:W-:-:S03]  /*2070*/  FMUL R8, R8, UR4 ;  /* 0x0000000408087c20 */ /* 0x002fc60008400000 */
[----:B------:R-:W-:Y:S01]  /*2080*/  FFMA R2, -R5, R3, R4 ;  /* 0x0000000305027223 */ /* 0x000fe20000000104 */
[----:B------:R-:W-:-:S03]  /*2090*/  FMUL R8, R8, -2 ;  /* 0xc000000008087820 */ /* 0x000fc60000400000 */
[----:B------:R-:W-:Y:S01]  /*20a0*/  FFMA R3, R0, R2, R3 ;  /* 0x0000000200037223 */ /* 0x000fe20000000003 */
[----:B--2---:R-:W-:Y:S06]  /*20b0*/  @!P0 BRA `(.L_x_86) ;  /* 0x0000000000148947 */ /* 0x004fec0003800000 */
[----:B------:R-:W-:Y:S02]  /*20c0*/  MOV R2, R4 ;  /* 0x0000000400027202 */ /* 0x000fe40000000f00 */
[----:B------:R-:W-:Y:S02]  /*20d0*/  MOV R3, R5 ;  /* 0x0000000500037202 */ /* 0x000fe40000000f00 */
[----:B------:R-:W-:-:S07]  /*20e0*/  MOV R4, 0x2100 ;  /* 0x0000210000047802 */ /* 0x000fce0000000f00 */
[----:B------:R-:W-:Y:S05]  /*20f0*/  CALL.REL.NOINC `($__internal_1_$__cuda_sm3x_div_rn_noftz_f32_slowpath) ;  /* 0x0000000400307944 */ /* 0x000fea0003c00000 */
[----:B------:R-:W-:-:S07]  /*2100*/  MOV R3, R10 ;  /* 0x0000000a00037202 */ /* 0x000fce0000000f00 */
.L_x_86:
[----:B------:R-:W-:Y:S05]  /*2110*/  BSYNC.RECONVERGENT B3 ;  /* 0x0000000000037941 */ /* 0x000fea0003800200 */
.L_x_85:
[C---:B------:R-:W-:Y:S01]  /*2120*/  FADD R2, R8.reuse, 1 ;  /* 0x3f80000008027421 */ /* 0x040fe20000000000 */
[----:B------:R-:W-:Y:S01]  /*2130*/  FFMA R0, R8, R3, 1 ;  /* 0x3f80000008007423 */ /* 0x000fe20000000003 */
[----:B------:R-:W-:Y:S01]  /*2140*/  HFMA2 R4, -RZ, RZ, 1.5048828125, 33.21875 ;  /* 0x3e055027ff047431 */ /* 0x000fe200000001ff */
[----:B------:R-:W-:Y:S01]  /*2150*/  MOV R15, 0x7f800000 ;  /* 0x7f800000000f7802 */ /* 0x000fe20000000f00 */
[----:B------:R-:W-:Y:S01]  /*2160*/  BSSY.RECONVERGENT B3, `(.L_x_87) ;  /* 0x000003d000037945 */ /* 0x000fe20003800200 */
        /* <DEDUP_REMOVED lines=60> */
.L_x_88:
[----:B------:R-:W-:Y:S05]  /*2530*/  BSYNC.RECONVERGENT B3 ;  /* 0x0000000000037941 */ /* 0x000fea0003800200 */
.L_x_87:
[----:B------:R-:W0:Y:S01]  /*2540*/  LDC R3, c[0x0][0x398] ;  /* 0x0000e600ff037b82 */ /* 0x000e220000000800 */
[----:B------:R-:W1:Y:S01]  /*2550*/  LDCU UR5, c[0x0][0x3a0] ;  /* 0x00007400ff0577ac */ /* 0x000e620008000800 */
[----:B0-----:R-:W-:-:S04]  /*2560*/  FADD R3, R3, 1 ;  /* 0x3f80000003037421 */ /* 0x001fc80000000000 */
[----:B------:R-:W-:-:S04]  /*2570*/  FMUL R0, R3, R0 ;  /* 0x0000000003007220 */ /* 0x000fc80000400000 */
[----:B-1----:R-:W-:-:S07]  /*2580*/  FFMA R9, R5, R0, UR5 ;  /* 0x0000000505097e23 */ /* 0x002fce0008000000 */
.L_x_84:
[----:B------:R-:W-:Y:S05]  /*2590*/  BSYNC.RECONVERGENT B2 ;  /* 0x0000000000027941 */ /* 0x000fea0003800200 */
.L_x_83:
[----:B------:R-:W-:Y:S01]  /*25a0*/  STG.E desc[UR6][R6.64], R9 ;  /* 0x0000000906007986 */ /* 0x000fe2000c101906 */
[----:B------:R-:W-:Y:S05]  /*25b0*/  EXIT ;  /* 0x000000000000794d */ /* 0x000fea0003800000 */
        .weak           $__internal_1_$__cuda_sm3x_div_rn_noftz_f32_slowpath
        .type           $__internal_1_$__cuda_sm3x_div_rn_noftz_f32_slowpath,@function
        .size           $__internal_1_$__cuda_sm3x_div_rn_noftz_f32_slowpath,(.L_x_120 - $__internal_1_$__cuda_sm3x_div_rn_noftz_f32_slowpath)
$__internal_1_$__cuda_sm3x_div_rn_noftz_f32_slowpath:
[----:B------:R-:W-:Y:S01]  /*25c0*/  SHF.R.U32.HI R10, RZ, 0x17, R3 ;  /* 0x00000017ff0a7819 */ /* 0x000fe20000011603 */
[----:B------:R-:W-:Y:S01]  /*25d0*/  BSSY.RECONVERGENT B0, `(.L_x_89) ;  /* 0x0000062000007945 */ /* 0x000fe20003800200 */
[----:B------:R-:W-:Y:S02]  /*25e0*/  SHF.R.U32.HI R11, RZ, 0x17, R2 ;  /* 0x00000017ff0b7819 */ /* 0x000fe40000011602 */
[----:B------:R-:W-:Y:S02]  /*25f0*/  LOP3.LUT R10, R10, 0xff, RZ, 0xc0, !PT ;  /* 0x000000ff0a0a7812 */ /* 0x000fe400078ec0ff */
[----:B------:R-:W-:Y:S02]  /*2600*/  LOP3.LUT R21, R11, 0xff, RZ, 0xc0, !PT ;  /* 0x000000ff0b157812 */ /* 0x000fe400078ec0ff */
[----:B------:R-:W-:Y:S02]  /*2610*/  IADD3 R16, PT, PT, R10, -0x1, RZ ;  /* 0xffffffff0a107810 */ /* 0x000fe40007ffe0ff */
[----:B------:R-:W-:-:S02]  /*2620*/  IADD3 R14, PT, PT, R21, -0x1, RZ ;  /* 0xffffffff150e7810 */ /* 0x000fc40007ffe0ff */
        /* <DEDUP_REMOVED lines=22> */
[----:B------:R-:W-:Y:S01]  /*2790*/  @P0 MOV R11, RZ ;  /* 0x000000ff000b0202 */ /* 0x000fe20000000f00 */
[----:B------:R-:W-:Y:S01]  /*27a0*/  @!P0 FFMA R2, R2, 1.84467440737095516160e+19, RZ ;  /* 0x5f80000002028823 */ /* 0x000fe200000000ff */
[----:B------:R-:W-:Y:S01]  /*27b0*/  @!P0 MOV R11, 0xffffffc0 ;  /* 0xffffffc0000b8802 */ /* 0x000fe20000000f00 */
[----:B------:R-:W-:-:S03]  /*27c0*/  @!P1 FFMA R3, R3, 1.84467440737095516160e+19, RZ ;  /* 0x5f80000003039823 */ /* 0x000fc600000000ff */
[----:B------:R-:W-:-:S07]  /*27d0*/  @!P1 IADD3 R11, PT, PT, R11, 0x40, RZ ;  /* 0x000000400b0b9810 */ /* 0x000fce0007ffe0ff */
.L_x_90:
[----:B------:R-:W-:Y:S01]  /*27e0*/  LEA R14, R10, 0xc0800000, 0x17 ;  /* 0xc08000000a0e7811 */ /* 0x000fe200078eb8ff */
[----:B------:R-:W-:Y:S01]  /*27f0*/  BSSY.RECONVERGENT B1, `(.L_x_95) ;  /* 0x0000036000017945 */ /* 0x000fe20003800200 */
[----:B------:R-:W-:Y:S02]  /*2800*/  IADD3 R21, PT, PT, R21, -0x7f, RZ ;  /* 0xffffff8115157810 */ /* 0x000fe40007ffe0ff */
[----:B------:R-:W-:-:S03]  /*2810*/  IADD3 R16, PT, PT, -R14, R3, RZ ;  /* 0x000000030e107210 */ /* 0x000fc60007ffe1ff */
[C---:B------:R-:W-:Y:S01]  /*2820*/  IMAD R2, R21.reuse, -0x800000, R2 ;  /* 0xff80000015027824 */ /* 0x040fe200078e0202 */
[----:B------:R0:W1:Y:S01]  /*2830*/  MUFU.RCP R3, R16 ;  /* 0x0000001000037308 */ /* 0x0000620000001000 */
[----:B------:R-:W-:Y:S01]  /*2840*/  FADD.FTZ R19, -R16, -RZ ;  /* 0x800000ff10137221 */ /* 0x000fe20000010100 */
[----:B0-----:R-:W-:-:S04]  /*2850*/  IADD3 R16, PT, PT, R21, 0x7f, -R10 ;  /* 0x0000007f15107810 */ /* 0x001fc80007ffe80a */
[----:B------:R-:W-:Y:S01]  /*2860*/  IADD3 R11, PT, PT, R16, R11, RZ ;  /* 0x0000000b100b7210 */ /* 0x000fe20007ffe0ff */
[----:B-1----:R-:W-:-:S04]  /*2870*/  FFMA R14, R3, R19, 1 ;  /* 0x3f800000030e7423 */ /* 0x002fc80000000013 */
        /* <DEDUP_REMOVED lines=8> */
[----:B------:R-:W-:-:S04]  /*2900*/  IADD3 R16, PT, PT, R10, R11, RZ ;  /* 0x0000000b0a107210 */ /* 0x000fc80007ffe0ff */
[----:B------:R-:W-:-:S04]  /*2910*/  IADD3 R10, PT, PT, R16, -0x1, RZ ;  /* 0xffffffff100a7810 */ /* 0x000fc80007ffe0ff */
        /* <DEDUP_REMOVED lines=9> */
[CCC-:B------:R-:W-:Y:S01]  /*29b0*/  FFMA.RZ R10, R3.reuse, R19.reuse, R14.reuse ;  /* 0x00000013030a7223 */ /* 0x1c0fe2000000c00e */
[C---:B------:R-:W-:Y:S02]  /*29c0*/  ISETP.NE.AND P2, PT, R16.reuse, RZ, PT ;  /* 0x000000ff1000720c */ /* 0x040fe40003f45270 */
[----:B------:R-:W-:Y:S02]  /*29d0*/  ISETP.NE.AND P1, PT, R16, RZ, PT ;  /* 0x000000ff1000720c */ /* 0x000fe40003f25270 */
[----:B------:R-:W-:Y:S01]  /*29e0*/  LOP3.LUT R11, R10, 0x7fffff, RZ, 0xc0, !PT ;  /* 0x007fffff0a0b7812 */ /* 0x000fe200078ec0ff */
[CCC-:B------:R-:W-:Y:S01]  /*29f0*/  FFMA.RP R10, R3.reuse, R19.reuse, R14.reuse ;  /* 0x00000013030a7223 */ /* 0x1c0fe2000000800e */
[----:B------:R-:W-:Y:S01]  /*2a00*/  FFMA.RM R3, R3, R19, R14 ;  /* 0x0000001303037223 */ /* 0x000fe2000000400e */
[----:B------:R-:W-:Y:S02]  /*2a10*/  IADD3 R14, PT, PT, R16, 0x20, RZ ;  /* 0x00000020100e7810 */ /* 0x000fe40007ffe0ff */
[----:B------:R-:W-:-:S02]  /*2a20*/  LOP3.LUT R11, R11, 0x800000, RZ, 0xfc, !PT ;  /* 0x008000000b0b7812 */ /* 0x000fc400078efcff */
[----:B------:R-:W-:Y:S02]  /*2a30*/  IADD3 R16, PT, PT, -R16, RZ, RZ ;  /* 0x000000ff10107210 */ /* 0x000fe40007ffe1ff */
[----:B------:R-:W-:Y:S02]  /*2a40*/  SHF.L.U32 R14, R11, R14, RZ ;  /* 0x0000000e0b0e7219 */ /* 0x000fe400000006ff */
[----:B------:R-:W-:Y:S02]  /*2a50*/  FSETP.NEU.FTZ.AND P0, PT, R10, R3, PT ;  /* 0x000000030a00720b */ /* 0x000fe40003f1d000 */
[----:B------:R-:W-:Y:S02]  /*2a60*/  SEL R10, R16, RZ, P2 ;  /* 0x000000ff100a7207 */ /* 0x000fe40001000000 */
[----:B------:R-:W-:Y:S02]  /*2a70*/  ISETP.NE.AND P1, PT, R14, RZ, P1 ;  /* 0x000000ff0e00720c */ /* 0x000fe40000f25270 */
[----:B------:R-:W-:-:S02]  /*2a80*/  SHF.R.U32.HI R10, RZ, R10, R11 ;  /* 0x0000000aff0a7219 */ /* 0x000fc4000001160b */
[----:B------:R-:W-:Y:S02]  /*2a90*/  PLOP3.LUT P0, PT, P0, P1, PT, 0xf8, 0x8f ;  /* 0x00000000008f781c */ /* 0x000fe40000703f70 */
[----:B------:R-:W-:Y:S02]  /*2aa0*/  SHF.R.U32.HI R14, RZ, 0x1, R10 ;  /* 0x00000001ff0e7819 */ /* 0x000fe4000001160a */
[----:B------:R-:W-:-:S04]  /*2ab0*/  SEL R3, RZ, 0x1, !P0 ;  /* 0x00000001ff037807 */ /* 0x000fc80004000000 */
[----:B------:R-:W-:-:S04]  /*2ac0*/  LOP3.LUT R3, R3, 0x1, R14, 0xf8, !PT ;  /* 0x0000000103037812 */ /* 0x000fc800078ef80e */
[----:B------:R-:W-:-:S04]  /*2ad0*/  LOP3.LUT R3, R3, R10, RZ, 0xc0, !PT ;  /* 0x0000000a03037212 */ /* 0x000fc800078ec0ff */
[----:B------:R-:W-:-:S04]  /*2ae0*/  IADD3 R3, PT, PT, R14, R3, RZ ;  /* 0x000000030e037210 */ /* 0x000fc80007ffe0ff */
[----:B------:R-:W-:Y:S01]  /*2af0*/  LOP3.LUT R2, R3, R2, RZ, 0xfc, !PT ;  /* 0x0000000203027212 */ /* 0x000fe200078efcff */
[----:B------:R-:W-:Y:S06]  /*2b00*/  BRA `(.L_x_98) ;  /* 0x0000000000107947 */ /* 0x000fec0003800000 */
.L_x_97:
[----:B------:R-:W-:-:S04]  /*2b10*/  LOP3.LUT R2, R2, 0x80000000, RZ, 0xc0, !PT ;  /* 0x8000000002027812 */ /* 0x000fc800078ec0ff */
[----:B------:R-:W-:Y:S01]  /*2b20*/  LOP3.LUT R2, R2, 0x7f800000, RZ, 0xfc, !PT ;  /* 0x7f80000002027812 */ /* 0x000fe200078efcff */
[----:B------:R-:W-:Y:S06]  /*2b30*/  BRA `(.L_x_98) ;  /* 0x0000000000047947 */ /* 0x000fec0003800000 */
.L_x_96:
[----:B------:R-:W-:-:S07]  /*2b40*/  LEA R2, R11, R2, 0x17 ;  /* 0x000000020b027211 */ /* 0x000fce00078eb8ff */
.L_x_98:
[----:B------:R-:W-:Y:S05]  /*2b50*/  BSYNC.RECONVERGENT B1 ;  /* 0x0000000000017941 */ /* 0x000fea0003800200 */
.L_x_95:
[----:B------:R-:W-:Y:S05]  /*2b60*/  BRA `(.L_x_99) ;  /* 0x0000000000207947 */ /* 0x000fea0003800000 */
.L_x_94:
[----:B------:R-:W-:-:S04]  /*2b70*/  LOP3.LUT R2, R3, 0x80000000, R2, 0x48, !PT ;  /* 0x8000000003027812 */ /* 0x000fc800078e4802 */
[----:B------:R-:W-:Y:S01]  /*2b80*/  LOP3.LUT R2, R2, 0x7f800000, RZ, 0xfc, !PT ;  /* 0x7f80000002027812 */ /* 0x000fe200078efcff */
[----:B------:R-:W-:Y:S06]  /*2b90*/  BRA `(.L_x_99) ;  /* 0x0000000000147947 */ /* 0x000fec0003800000 */
.L_x_93:
[----:B------:R-:W-:Y:S01]  /*2ba0*/  LOP3.LUT R2, R3, 0x80000000, R2, 0x48, !PT ;  /* 0x8000000003027812 */ /* 0x000fe200078e4802 */
[----:B------:R-:W-:Y:S06]  /*2bb0*/  BRA `(.L_x_99) ;  /* 0x00000000000c7947 */ /* 0x000fec0003800000 */
.L_x_92:
[----:B------:R-:W0:Y:S01]  /*2bc0*/  MUFU.RSQ R2, -QNAN ;  /* 0xffc0000000027908 */ /* 0x000e220000001400 */
[----:B------:R-:W-:Y:S05]  /*2bd0*/  BRA `(.L_x_99) ;  /* 0x0000000000047947 */ /* 0x000fea0003800000 */
.L_x_91:
[----:B------:R-:W-:-:S07]  /*2be0*/  FADD.FTZ R2, R2, R3 ;  /* 0x0000000302027221 */ /* 0x000fce0000010000 */
.L_x_99:
[----:B------:R-:W-:Y:S05]  /*2bf0*/  BSYNC.RECONVERGENT B0 ;  /* 0x0000000000007941 */ /* 0x000fea0003800200 */
.L_x_89:
[----:B------:R-:W-:Y:S01]  /*2c00*/  HFMA2 R3, -RZ, RZ, 0, 0 ;  /* 0x00000000ff037431 */ /* 0x000fe200000001ff */
[----:B0-----:R-:W-:Y:S02]  /*2c10*/  MOV R10, R2 ;  /* 0x00000002000a7202 */ /* 0x001fe40000000f00 */
[----:B------:R-:W-:-:S04]  /*2c20*/  MOV R2, R4 ;  /* 0x0000000400027202 */ /* 0x000fc80000000f00 */
[----:B------:R-:W-:Y:S05]  /*2c30*/  RET.REL.NODEC R2 `(_Z16FilmGradeKernelBPfiiffffff) ;  /* 0xffffffd002f07950 */ /* 0x000fea0003c3ffff */
.L_x_100:
        /* <DEDUP_REMOVED lines=12> */
.L_x_120:


//--------------------- .text._Z16FilmGradeKernelAPfiif --------------------------
	.section	.text._Z16FilmGradeKernelAPfiif,"ax",@progbits
	.align	128
        .global         _Z16FilmGradeKernelAPfiif
        .type           _Z16FilmGradeKernelAPfiif,@function
        .size           _Z16FilmGradeKernelAPfiif,(.L_x_125 - _Z16FilmGradeKernelAPfiif)
        .other          _Z16FilmGradeKernelAPfiif,@"STO_CUDA_ENTRY STV_DEFAULT"
_Z16FilmGradeKernelAPfiif:
.text._Z16FilmGradeKernelAPfiif:
        /* <DEDUP_REMOVED lines=15> */
[----:B------:R-:W-:-:S05]  /*00f0*/  IMAD R0, R5, UR6, R0 ;  /* 0x0000000605007c24 */ /* 0x000fca000f8e0200 */
[----:B------:R-:W-:-:S05]  /*0100*/  SHF.L.U32 R5, R0, 0x2, RZ ;  /* 0x0000000200057819 */ /* 0x000fca00000006ff */
[----:B0-----:R-:W-:Y:S02]  /*0110*/  IMAD.WIDE R2, R5, 0x4, R2 ;  /* 0x0000000405027825 */ /* 0x001fe400078e0202 */
[----:B------:R-:W0:Y:S03]  /*0120*/  LDC R5, c[0x0][0x390] ;  /* 0x0000e400ff057b82 */ /* 0x000e260000000800 */
[----:B-1----:R-:W0:Y:S02]  /*0130*/  LDG.E R0, desc[UR4][R2.64] ;  /* 0x0000000402007981 */ /* 0x002e24000c1e1900 */
[----:B0-----:R-:W-:-:S05]  /*0140*/  FFMA R5, R5, 0.0099999997764825820923, R0 ;  /* 0x3c23d70a05057823 */ /* 0x001fca0000000000 */
[----:B------:R-:W-:Y:S01]  /*0150*/  STG.E desc[UR4][R2.64], R5 ;  /* 0x0000000502007986 */ /* 0x000fe2000c101904 */
[----:B------:R-:W-:Y:S05]  /*0160*/  EXIT ;  /* 0x000000000000794d */ /* 0x000fea0003800000 */
.L_x_101:
        /* <DEDUP_REMOVED lines=9> */
.L_x_125:


//--------------------- .text._Z7PreparePfS_iii   --------------------------
	.section	.text._Z7PreparePfS_iii,"ax",@progbits
	.align	128
        .global         _Z7PreparePfS_iii
        .type           _Z7PreparePfS_iii,@function
        .size           _Z7PreparePfS_iii,(.L_x_121 - _Z7PreparePfS_iii)
        .other          _Z7PreparePfS_iii,@"STO_CUDA_ENTRY STV_DEFAULT"
_Z7PreparePfS_iii:
.text._Z7PreparePfS_iii:
        /* <DEDUP_REMOVED lines=13> */
[----:B------:R-:W-:Y:S01]  /*00d0*/  UIADD3 UR4, UPT, UPT, UR6, -0x1, URZ ;  /* 0xffffffff06047890 */ /* 0x000fe2000fffe0ff */
[----:B------:R-:W-:Y:S01]  /*00e0*/  I2FP.F32.S32 R0, R2 ;  /* 0x0000000200007245 */ /* 0x000fe20000201400 */
[----:B------:R-:W-:Y:S01]  /*00f0*/  IMAD R2, R3, UR6, R2 ;  /* 0x0000000603027c24 */ /* 0x000fe2000f8e0202 */
[----:B------:R-:W-:Y:S03]  /*0100*/  BSSY.RECONVERGENT B0, `(.L_x_102) ;  /* 0x000000e000007945 */ /* 0x000fe60003800200 */
[----:B------:R-:W-:Y:S01]  /*0110*/  I2FP.F32.S32 R5, UR4 ;  /* 0x0000000400057c45 */ /* 0x000fe20008201400 */
[----:B------:R-:W-:-:S03]  /*0120*/  IMAD.SHL.U32 R2, R2, 0x4, RZ ;  /* 0x0000000402027824 */ /* 0x000fc600078e00ff */
        /* <DEDUP_REMOVED lines=8> */
[----:B------:R-:W-:-:S07]  /*01b0*/  MOV R4, 0x1d0 ;  /* 0x000001d000047802 */ /* 0x000fce0000000f00 */
[----:B------:R-:W-:Y:S05]  /*01c0*/  CALL.REL.NOINC `($__internal_2_$__cuda_sm3x_div_rn_noftz_f32_slowpath) ;  /* 0x0000000000747944 */ /* 0x000fea0003c00000 */
[----:B------:R-:W-:-:S07]  /*01d0*/  IMAD.MOV.U32 R9, RZ, RZ, R0 ;  /* 0x000000ffff097224 */ /* 0x000fce00078e0000 */
.L_x_103:
[----:B------:R-:W-:Y:S05]  /*01e0*/  BSYNC.RECONVERGENT B0 ;  /* 0x0000000000007941 */ /* 0x000fea0003800200 */
.L_x_102:
[----:B------:R-:W0:Y:S01]  /*01f0*/  LDC R0, c[0x0][0x398] ;  /* 0x0000e600ff007b82 */ /* 0x000e220000000800 */
[----:B------:R-:W1:Y:S01]  /*0200*/  LDCU.64 UR4, c[0x0][0x358] ;  /* 0x00006b00ff0477ac */ /* 0x000e620008000a00 */
[----:B------:R-:W-:-:S06]  /*0210*/  IMAD.MOV.U32 R13, RZ, RZ, 0x3f800000 ;  /* 0x3f800000ff0d7424 */ /* 0x000fcc00078e00ff */
[----:B------:R-:W2:Y:S08]  /*0220*/  LDC.64 R4, c[0x0][0x380] ;  /* 0x0000e000ff047b82 */ /* 0x000eb00000000a00 */
[----:B------:R-:W3:Y:S01]  /*0230*/  LDC.64 R6, c[0x0][0x388] ;  /* 0x0000e200ff067b82 */ /* 0x000ee20000000a00 */
[C---:B0-----:R-:W-:Y:S02]  /*0240*/  ISETP.NE.AND P0, PT, R0.reuse, 0x1, PT ;  /* 0x000000010000780c */ /* 0x041fe40003f05270 */
[----:B------:R-:W-:Y:S01]  /*0250*/  ISETP.NE.AND P1, PT, R0, 0x2, PT ;  /* 0x000000020000780c */ /* 0x000fe20003f25270 */
[----:B--2---:R-:W-:-:S04]  /*0260*/  IMAD.WIDE R4, R2, 0x4, R4 ;  /* 0x0000000402047825 */ /* 0x004fc800078e0204 */
[----:B---3--:R-:W-:-:S04]  /*0270*/  IMAD.WIDE R2, R2, 0x4, R6 ;  /* 0x0000000402027825 */ /* 0x008fc800078e0206 */
[----:B------:R-:W-:Y:S02]  /*0280*/  IMAD.MOV.U32 R7, RZ, RZ, R9 ;  /* 0x000000ffff077224 */ /* 0x000fe400078e0009 */
[----:B-1----:R-:W-:Y:S05]  /*0290*/  @!P0 BRA `(.L_x_104) ;  /* 0x0000000000048947 */ /* 0x002fea0003800000 */
[----:B------:R0:W5:Y:S02]  /*02a0*/  LDG.E R7, desc[UR4][R4.64] ;  /* 0x0000000404077981 */ /* 0x000164000c1e1900 */
.L_x_104:
[----:B-----5:R1:W-:Y:S01]  /*02b0*/  STG.E desc[UR4][R2.64], R7 ;  /* 0x0000000702007986 */ /* 0x0203e2000c101904 */
[----:B------:R-:W-:Y:S01]  /*02c0*/  IMAD.MOV.U32 R11, RZ, RZ, R9 ;  /* 0x000000ffff0b7224 */ /* 0x000fe200078e0009 */
[----:B------:R-:W-:Y:S06]  /*02d0*/  @!P0 BRA `(.L_x_105) ;  /* 0x0000000000048947 */ /* 0x000fec0003800000 */
[----:B------:R2:W5:Y:S02]  /*02e0*/  LDG.E R11, desc[UR4][R4.64+0x4] ;  /* 0x00000404040b7981 */ /* 0x000564000c1e1900 */
.L_x_105:
[----:B-----5:R3:W-:Y:S01]  /*02f0*/  STG.E desc[UR4][R2.64+0x4], R11 ;  /* 0x0000040b02007986 */ /* 0x0207e2000c101904 */
[----:B-1----:R-:W-:Y:S01]  /*0300*/  IMAD.MOV.U32 R7, RZ, RZ, R9 ;  /* 0x000000ffff077224 */ /* 0x002fe200078e0009 */
[----:B------:R-:W-:Y:S06]  /*0310*/  @!P0 BRA `(.L_x_106) ;  /* 0x0000000000048947 */ /* 0x000fec0003800000 */
[----:B------:R1:W5:Y:S02]  /*0320*/  LDG.E R7, desc[UR4][R4.64+0x8] ;  /* 0x0000080404077981 */ /* 0x000364000c1e1900 */
.L_x_106:
[----:B-----5:R4:W-:Y:S04]  /*0330*/  STG.E desc[UR4][R2.64+0x8], R7 ;  /* 0x0000080702007986 */ /* 0x0209e8000c101904 */
[----:B------:R4:W-:Y:S01]  /*0340*/  STG.E desc[UR4][R2.64+0xc], R13 ;  /* 0x00000c0d02007986 */ /* 0x0009e2000c101904 */
[----:B------:R-:W-:Y:S05]  /*0350*/  @P1 EXIT ;  /* 0x000000000000194d */ /* 0x000fea0003800000 */
[----:B------:R-:W-:Y:S04]  /*0360*/  STG.E desc[UR4][R4.64], R9 ;  /* 0x0000000904007986 */ /* 0x000fe8000c101904 */
[----:B------:R-:W-:Y:S04]  /*0370*/  STG.E desc[UR4][R4.64+0x4], R9 ;  /* 0x0000040904007986 */ /* 0x000fe8000c101904 */
[----:B------:R-:W-:Y:S01]  /*0380*/  STG.E desc[UR4][R4.64+0x8], R9 ;  /* 0x0000080904007986 */ /* 0x000fe2000c101904 */
[----:B------:R-:W-:Y:S05]  /*0390*/  EXIT ;  /* 0x000000000000794d */ /* 0x000fea0003800000 */
        .weak           $__internal_2_$__cuda_sm3x_div_rn_noftz_f32_slowpath
        .type           $__internal_2_$__cuda_sm3x_div_rn_noftz_f32_slowpath,@function
        .size           $__internal_2_$__cuda_sm3x_div_rn_noftz_f32_slowpath,(.L_x_121 - $__internal_2_$__cuda_sm3x_div_rn_noftz_f32_slowpath)
$__internal_2_$__cuda_sm3x_div_rn_noftz_f32_slowpath:
[----:B------:R-:W-:Y:S01]  /*03a0*/  SHF.R.U32.HI R6, RZ, 0x17, R5 ;  /* 0x00000017ff067819 */ /* 0x000fe20000011605 */
[----:B------:R-:W-:Y:S01]  /*03b0*/  BSSY.RECONVERGENT B1, `(.L_x_107) ;  /* 0x0000064000017945 */ /* 0x000fe20003800200 */
[--C-:B------:R-:W-:Y:S01]  /*03c0*/  SHF.R.U32.HI R3, RZ, 0x17, R0.reuse ;  /* 0x00000017ff037819 */ /* 0x100fe20000011600 */
[----:B------:R-:W-:Y:S01]  /*03d0*/  IMAD.MOV.U32 R8, RZ, RZ, R0 ;  /* 0x000000ffff087224 */ /* 0x000fe200078e0000 */
[----:B------:R-:W-:Y:S02]  /*03e0*/  LOP3.LUT R7, R6, 0xff, RZ, 0xc0, !PT ;  /* 0x000000ff06077812 */ /* 0x000fe400078ec0ff */
[----:B------:R-:W-:-:S03]  /*03f0*/  LOP3.LUT R6, R3, 0xff, RZ, 0xc0, !PT ;  /* 0x000000ff03067812 */ /* 0x000fc600078ec0ff */
[----:B------:R-:W-:Y:S02]  /*0400*/  VIADD R11, R7, 0xffffffff ;  /* 0xffffffff070b7836 */ /* 0x000fe40000000000 */
[----:B------:R-:W-:-:S03]  /*0410*/  VIADD R10, R6, 0xffffffff ;  /* 0xffffffff060a7836 */ /* 0x000fc60000000000 */
[----:B------:R-:W-:-:S04]  /*0420*/  ISETP.GT.U32.AND P0, PT, R11, 0xfd, PT ;  /* 0x000000fd0b00780c */ /* 0x000fc80003f04070 */
[----:B------:R-:W-:-:S13]  /*0430*/  ISETP.GT.U32.OR P0, PT, R10, 0xfd, P0 ;  /* 0x000000fd0a00780c */ /* 0x000fda0000704470 */
[----:B------:R-:W-:Y:S01]  /*0440*/  @!P0 IMAD.MOV.U32 R9, RZ, RZ, RZ ;  /* 0x000000ffff098224 */ /* 0x000fe200078e00ff */
[----:B------:R-:W-:Y:S06]  /*0450*/  @!P0 BRA `(.L_x_108) ;  /* 0x0000000000608947 */ /* 0x000fec0003800000 */
[----:B------:R-:W-:Y:S01]  /*0460*/  FSETP.GTU.FTZ.AND P0, PT, |R0|, +INF , PT ;  /* 0x7f8000000000780b */ /* 0x000fe20003f1c200 */
[----:B------:R-:W-:Y:S01]  /*0470*/  IMAD.MOV.U32 R3, RZ, RZ, R5 ;  /* 0x000000ffff037224 */ /* 0x000fe200078e0005 */
        /* <DEDUP_REMOVED lines=20> */
[----:B------:R-:W-:Y:S02]  /*05c0*/  @!P1 FFMA R5, R3, 1.84467440737095516160e+19, RZ ;  /* 0x5f80000003059823 */ /* 0x000fe400000000ff */
[----:B------:R-:W-:-:S07]  /*05d0*/  @!P1 VIADD R9, R9, 0x40 ;  /* 0x0000004009099836 */ /* 0x000fce0000000000 */
.L_x_108:
[----:B------:R-:W-:Y:S01]  /*05e0*/  LEA R0, R7, 0xc0800000, 0x17 ;  /* 0xc080000007007811 */ /* 0x000fe200078eb8ff */
[----:B------:R-:W-:Y:S01]  /*05f0*/  VIADD R6, R6, 0xffffff81 ;  /* 0xffffff8106067836 */ /* 0x000fe20000000000 */
[----:B------:R-:W-:Y:S03]  /*0600*/  BSSY.RECONVERGENT B2, `(.L_x_113) ;  /* 0x0000035000027945 */ /* 0x000fe60003800200 */
        /* <DEDUP_REMOVED lines=14> */
[----:B------:R-:W-:-:S05]  /*06f0*/  LOP3.LUT R3, R3, 0xff, RZ, 0xc0, !PT ;  /* 0x000000ff03037812 */ /* 0x000fca00078ec0ff */
[----:B------:R-:W-:-:S04]  /*0700*/  IMAD.IADD R7, R3, 0x1, R6 ;  /* 0x0000000103077824 */ /* 0x000fc800078e0206 */
        /* <DEDUP_REMOVED lines=11> */
[CCC-:B------:R-:W-:Y:S01]  /*07c0*/  FFMA.RM R6, R10.reuse, R8.reuse, R13.reuse ;  /* 0x000000080a067223 */ /* 0x1c0fe2000000400d */
[C---:B------:R-:W-:Y:S02]  /*07d0*/  ISETP.NE.AND P2, PT, R7.reuse, RZ, PT ;  /* 0x000000ff0700720c */ /* 0x040fe40003f45270 */
[----:B------:R-:W-:Y:S02]  /*07e0*/  ISETP.NE.AND P1, PT, R7, RZ, PT ;  /* 0x000000ff0700720c */ /* 0x000fe40003f25270 */
[----:B------:R-:W-:Y:S01]  /*07f0*/  LOP3.LUT R5, R3, 0x7fffff, RZ, 0xc0, !PT ;  /* 0x007fffff03057812 */ /* 0x000fe200078ec0ff */
[----:B------:R-:W-:Y:S01]  /*0800*/  FFMA.RP R3, R10, R8, R13 ;  /* 0x000000080a037223 */ /* 0x000fe2000000800d */
[----:B------:R-:W-:Y:S02]  /*0810*/  VIADD R8, R7, 0x20 ;  /* 0x0000002007087836 */ /* 0x000fe40000000000 */
[----:B------:R-:W-:Y:S01]  /*0820*/  LOP3.LUT R5, R5, 0x800000, RZ, 0xfc, !PT ;  /* 0x0080000005057812 */ /* 0x000fe200078efcff */
[----:B------:R-:W-:Y:S01]  /*0830*/  IMAD.MOV R7, RZ, RZ, -R7 ;  /* 0x000000ffff077224 */ /* 0x000fe200078e0a07 */
[----:B------:R-:W-:-:S02]  /*0840*/  FSETP.NEU.FTZ.AND P0, PT, R3, R6, PT ;  /* 0x000000060300720b */ /* 0x000fc40003f1d000 */
[----:B------:R-:W-:Y:S02]  /*0850*/  SHF.L.U32 R8, R5, R8, RZ ;  /* 0x0000000805087219 */ /* 0x000fe400000006ff */
[----:B------:R-:W-:Y:S02]  /*0860*/  SEL R6, R7, RZ, P2 ;  /* 0x000000ff07067207 */ /* 0x000fe40001000000 */
[----:B------:R-:W-:Y:S02]  /*0870*/  ISETP.NE.AND P1, PT, R8, RZ, P1 ;  /* 0x000000ff0800720c */ /* 0x000fe40000f25270 */
[----:B------:R-:W-:Y:S02]  /*0880*/  SHF.R.U32.HI R6, RZ, R6, R5 ;  /* 0x00000006ff067219 */ /* 0x000fe40000011605 */
[----:B------:R-:W-:Y:S02]  /*0890*/  PLOP3.LUT P0, PT, P0, P1, PT, 0xf8, 0x8f ;  /* 0x00000000008f781c */ /* 0x000fe40000703f70 */
[----:B------:R-:W-:-:S02]  /*08a0*/  SHF.R.U32.HI R8, RZ, 0x1, R6 ;  /* 0x00000001ff087819 */ /* 0x000fc40000011606 */
[----:B------:R-:W-:-:S04]  /*08b0*/  SEL R3, RZ, 0x1, !P0 ;  /* 0x00000001ff037807 */ /* 0x000fc80004000000 */
[----:B------:R-:W-:-:S04]  /*08c0*/  LOP3.LUT R3, R3, 0x1, R8, 0xf8, !PT ;  /* 0x0000000103037812 */ /* 0x000fc800078ef808 */
[----:B------:R-:W-:-:S05]  /*08d0*/  LOP3.LUT R3, R3, R6, RZ, 0xc0, !PT ;  /* 0x0000000603037212 */ /* 0x000fca00078ec0ff */
[----:B------:R-:W-:-:S05]  /*08e0*/  IMAD.IADD R3, R8, 0x1, R3 ;  /* 0x0000000108037824 */ /* 0x000fca00078e0203 */
[----:B------:R-:W-:Y:S01]  /*08f0*/  LOP3.LUT R0, R3, R0, RZ, 0xfc, !PT ;  /* 0x0000000003007212 */ /* 0x000fe200078efcff */
[----:B------:R-:W-:Y:S06]  /*0900*/  BRA `(.L_x_116) ;  /* 0x0000000000107947 */ /* 0x000fec0003800000 */
.L_x_115:
[----:B------:R-:W-:-:S04]  /*0910*/  LOP3.LUT R0, R0, 0x80000000, RZ, 0xc0, !PT ;  /* 0x8000000000007812 */ /* 0x000fc800078ec0ff */
[----:B------:R-:W-:Y:S01]  /*0920*/  LOP3.LUT R0, R0, 0x7f800000, RZ, 0xfc, !PT ;  /* 0x7f80000000007812 */ /* 0x000fe200078efcff */
[----:B------:R-:W-:Y:S06]  /*0930*/  BRA `(.L_x_116) ;  /* 0x0000000000047947 */ /* 0x000fec0003800000 */
.L_x_114:
[----:B------:R-:W-:-:S07]  /*0940*/  IMAD R0, R6, 0x800000, R0 ;  /* 0x0080000006007824 */ /* 0x000fce00078e0200 */
.L_x_116:
[----:B------:R-:W-:Y:S05]  /*0950*/  BSYNC.RECONVERGENT B2 ;  /* 0x0000000000027941 */ /* 0x000fea0003800200 */
.L_x_113:
[----:B------:R-:W-:Y:S05]  /*0960*/  BRA `(.L_x_117) ;  /* 0x0000000000207947 */ /* 0x000fea0003800000 */
.L_x_112:
[----:B------:R-:W-:-:S04]  /*0970*/  LOP3.LUT R0, R5, 0x80000000, R8, 0x48, !PT ;  /* 0x8000000005007812 */ /* 0x000fc800078e4808 */
[----:B------:R-:W-:Y:S01]  /*0980*/  LOP3.LUT R0, R0, 0x7f800000, RZ, 0xfc, !PT ;  /* 0x7f80000000007812 */ /* 0x000fe200078efcff */
[----:B------:R-:W-:Y:S06]  /*0990*/  BRA `(.L_x_117) ;  /* 0x0000000000147947 */ /* 0x000fec0003800000 */
.L_x_111:
[----:B------:R-:W-:Y:S01]  /*09a0*/  LOP3.LUT R0, R5, 0x80000000, R8, 0x48, !PT ;  /* 0x8000000005007812 */ /* 0x000fe200078e4808 */
[----:B------:R-:W-:Y:S06]  /*09b0*/  BRA `(.L_x_117) ;  /* 0x00000000000c7947 */ /* 0x000fec0003800000 */
.L_x_110:
[----:B------:R-:W0:Y:S01]  /*09c0*/  MUFU.RSQ R0, -QNAN ;  /* 0xffc0000000007908 */ /* 0x000e220000001400 */
[----:B------:R-:W-:Y:S05]  /*09d0*/  BRA `(.L_x_117) ;  /* 0x0000000000047947 */ /* 0x000fea0003800000 */
.L_x_109:
[----:B------:R-:W-:-:S07]  /*09e0*/  FADD.FTZ R0, R0, R3 ;  /* 0x0000000300007221 */ /* 0x000fce0000010000 */
.L_x_117:
[----:B------:R-:W-:Y:S05]  /*09f0*/  BSYNC.RECONVERGENT B1 ;  /* 0x0000000000017941 */ /* 0x000fea0003800200 */
.L_x_107:
[----:B------:R-:W-:-:S04]  /*0a00*/  IMAD.MOV.U32 R5, RZ, RZ, 0x0 ;  /* 0x00000000ff057424 */ /* 0x000fc800078e00ff */
[----:B0-----:R-:W-:Y:S05]  /*0a10*/  RET.REL.NODEC R4 `(_Z7PreparePfS_iii) ;  /* 0xfffffff404787950 */ /* 0x001fea0003c3ffff */
.L_x_118:
        /* <DEDUP_REMOVED lines=14> */
.L_x_121:


//--------------------- .nv.global.init           --------------------------
	.section	.nv.global.init,"aw",@progbits
	.align	4
.nv.global.init:
	.type		__cudart_i2opi_f,@object
	.size		__cudart_i2opi_f,(.L_2 - __cudart_i2opi_f)
__cudart_i2opi_f:
        /*0000*/ 	.byte	0x41, 0x90, 0x43, 0x3c, 0x99, 0x95, 0x62, 0xdb, 0xc0, 0xdd, 0x34, 0xf5, 0xd1, 0x57, 0x27, 0xfc
        /*0010*/ 	.byte	0x29, 0x15, 0x44, 0x4e, 0x6e, 0x83, 0xf9, 0xa2
.L_2:


//--------------------- .nv.shared.reserved.0     --------------------------
	.section	.nv.shared.reserved.0,"aw",@nobits
	.weak		__nv_reservedSMEM_offset_0_alias
	.size		__nv_reservedSMEM_offset_0_alias, 0, 64
	.other		__nv_reservedSMEM_offset_0_alias,@"STO_CUDA_RESERVED_SHARED STV_DEFAULT"
__nv_reservedSMEM_offset_0_alias:
	.zero		0
	.zero		64


//--------------------- .nv.constant0._Z16FilmGradeKernelDPfS_iifi --------------------------
	.section	.nv.constant0._Z16FilmGradeKernelDPfS_iifi,"a",@progbits
	.sectionflags	@""
	.align	4
.nv.constant0._Z16FilmGradeKernelDPfS_iifi:
	.zero		928


//--------------------- .nv.constant0._Z16FilmGradeKernelCPfiifffffff --------------------------
	.section	.nv.constant0._Z16FilmGradeKernelCPfiifffffff,"a",@progbits
	.sectionflags	@""
	.align	4
.nv.constant0._Z16FilmGradeKernelCPfiifffffff:
	.zero		940


//--------------------- .nv.constant0._Z16FilmGradeKernelBPfiiffffff --------------------------
	.section	.nv.constant0._Z16FilmGradeKernelBPfiiffffff,"a",@progbits
	.sectionflags	@""
	.align	4
.nv.constant0._Z16FilmGradeKernelBPfiiffffff:
	.zero		936


//--------------------- .nv.constant0._Z16FilmGradeKernelAPfiif --------------------------
	.section	.nv.constant0._Z16FilmGradeKernelAPfiif,"a",@progbits
	.sectionflags	@""
	.align	4
.nv.constant0._Z16FilmGradeKernelAPfiif:
	.zero		916


//--------------------- .nv.constant0._Z7PreparePfS_iii --------------------------
	.section	.nv.constant0._Z7PreparePfS_iii,"a",@progbits
	.sectionflags	@""
	.align	4
.nv.constant0._Z7PreparePfS_iii:
	.zero		924


//--------------------- SYMBOLS --------------------------

	.type		.nv.reservedSmem.offset0,@object
	.size		.nv.reservedSmem.offset0,0x4
